// auto-generated by cutlass_sweep.gemm — config: {"arch": "sm_100", "cluster_m": 1, "cluster_n": 1, "dtype": "tf32", "dtype_b": "tf32", "layout": "nt", "stages": 2, "tile_k": 64, "tile_m": 128, "tile_n": 128}
#include "cutlass/cutlass.h"
#include "cutlass/gemm/collective/collective_builder.hpp"
#include "cutlass/gemm/device/gemm_universal_adapter.h"
#include "cutlass/gemm/kernel/gemm_universal.hpp"
#include "cutlass/epilogue/collective/collective_builder.hpp"

using ElemA = cutlass::tfloat32_t;
using ElemB = cutlass::tfloat32_t;
using ElemCD = cutlass::tfloat32_t;
using Acc  = float;
using TileShape    = cute::Shape<cute::_128, cute::_128, cute::_64>;
using ClusterShape = cute::Shape<cute::_1, cute::_1, cute::_1>;

using CollectiveEpilogue = typename cutlass::epilogue::collective::CollectiveBuilder<
    cutlass::arch::Sm100, cutlass::arch::OpClassTensorOp,
    TileShape, ClusterShape,
    cutlass::epilogue::collective::EpilogueTileAuto,
    Acc, Acc,
    ElemCD, cutlass::layout::RowMajor, 128 / cutlass::sizeof_bits<ElemCD>::value,
    ElemCD, cutlass::layout::RowMajor, 128 / cutlass::sizeof_bits<ElemCD>::value,
    cutlass::epilogue::collective::EpilogueScheduleAuto
  >::CollectiveOp;

using CollectiveMainloop = typename cutlass::gemm::collective::CollectiveBuilder<
    cutlass::arch::Sm100, cutlass::arch::OpClassTensorOp,
    ElemA, cutlass::layout::RowMajor, 128 / cutlass::sizeof_bits<ElemA>::value,
    ElemB, cutlass::layout::ColumnMajor, 128 / cutlass::sizeof_bits<ElemB>::value,
    Acc,
    TileShape, ClusterShape,
    cutlass::gemm::collective::StageCount<2>,
    cutlass::gemm::collective::KernelScheduleAuto
  >::CollectiveOp;

using GemmKernel = cutlass::gemm::kernel::GemmUniversal<
    cute::Shape<int,int,int,int>,
    CollectiveMainloop,
    CollectiveEpilogue
>;
using Gemm = cutlass::gemm::device::GemmUniversalAdapter<GemmKernel>;

// Force the device kernel symbol into the cubin without needing a host main.
auto* _anchor = &cutlass::device_kernel<GemmKernel>;


// ===== COMPILED SASS (sm_100a) =====

	.target	sm_100a

	.elftype	@"ET_EXEC"


//--------------------- .note.nv.tkinfo           --------------------------
	.section	.note.nv.tkinfo,"",@"SHT_NOTE"
	.sectionflags	@"SHF_NOTE_NV_TKINFO"
	.tkinfo
        /*0018*/ 	.word	0x00000002
        /*0030*/ 	.string	""
        /*0030*/ 	.string	"ptxas"
        /*0030*/ 	.string	"Cuda compilation tools, release 13.0, V13.0.88"
        /*0030*/ 	.string	"Build cuda_13.0.r13.0/compiler.36424714_0"
        /*0030*/ 	.string	"-arch sm_100a -m 64 "



//--------------------- .note.nv.cuinfo           --------------------------
	.section	.note.nv.cuinfo,"",@"SHT_NOTE"
	.sectionflags	@"SHF_NOTE_NV_CUINFO"
        /*0018*/ 	.short	0x0002
        /*001a*/ 	.short	0x0064
        /*001c*/ 	.short	0x0082
	.zero		2


//--------------------- .nv.info                  --------------------------
	.section	.nv.info,"",@"SHT_CUDA_INFO"
	.align	4


	//----- nvinfo : EIATTR_REGCOUNT
	.align		4
        /*0000*/ 	.byte	0x04, 0x2f
        /*0002*/ 	.short	(.L_19 - .L_18)
	.align		4
.L_18:
        /*0004*/ 	.word	index@(_ZN7cutlass13device_kernelINS_4gemm6kernel13GemmUniversalIN4cute5tupleIJiiiiEEENS1_10collective13CollectiveMmaINS1_35MainloopSm100TmaUmmaWarpSpecializedILi2ELi2ELi4ENS5_IJNS4_1CILi1EEESB_SB_EEEEENS5_IJNSA_ILi128EEESE_NSA_ILi64EEEEEENS_10tfloat32_tENS5_IJlSB_lEEESH_SI_NS4_8TiledMMAINS4_8MMA_AtomIJNS4_17SM100_MMA_TF32_SSISH_SH_fLi128ELi128ELNS4_4UMMA5MajorE0ELSN_0ELNSM_7ScaleInE0ELSO_0EEEEEENS4_6LayoutISC_NS5_IJNSA_ILi0EEESS_SS_EEEEENS5_IJNS4_10UnderscoreESV_SV_EEEEENS4_13SM90_TMA_LOADENS4_14ComposedLayoutINS4_7SwizzleILi3ELi4ELi3EEENS4_18smem_ptr_flag_bitsILi32EEENSR_INS5_IJNSA_ILi8EEENSA_ILi32EEEEEENS5_IJS15_SB_EEEEEEEvNS4_8identityESY_S19_vS1A_EENS_8epilogue10collective18CollectiveEpilogueINS1C_23Sm100TmaWarpSpecializedILi4ELi2ELi16ELb1ELb0EEEJSG_NS5_IJNSR_ISE_SB_EENSR_INSA_ILi16EEESB_EEEEESH_SI_SH_SI_NS1C_6fusion15FusionCallbacksIS1G_NS1L_17LinearCombinationISH_fSH_fLNS_15FloatRoundStyleE2EEESG_S1K_JEEENS4_5SM1004TMEM4LOAD26SM100_TMEM_LOAD_32dp32b16xESY_NSZ_INS10_ILi2ELi4ELi3EEES13_NSR_INS5_IJS14_S1I_EEENS5_IJS1I_SB_EEEEEEENS4_39AutoVectorizingCopyWithAssumedAlignmentILi128EEENS4_14SM90_TMA_STOREES1Z_S21_S21_EEEvvEEEEvNT_6ParamsE)
        /*0008*/ 	.word	0x00000060


	//----- nvinfo : EIATTR_FRAME_SIZE
	.align		4
.L_19:
        /*000c*/ 	.byte	0x04, 0x11
        /*000e*/ 	.short	(.L_21 - .L_20)
	.align		4
.L_20:
        /*0010*/ 	.word	index@($__internal_2_$__cuda_sm10x_tcgen05_guardrail_trap_unallocated_columns_being_dealloced)
        /*0014*/ 	.word	0x00000000


	//----- nvinfo : EIATTR_FRAME_SIZE
	.align		4
.L_21:
        /*0018*/ 	.byte	0x04, 0x11
        /*001a*/ 	.short	(.L_23 - .L_22)
	.align		4
.L_22:
        /*001c*/ 	.word	index@($__internal_1_$__cuda_sm10x_tcgen05_guardrail_trap_phase_invalid_during_alloc)
        /*0020*/ 	.word	0x00000000


	//----- nvinfo : EIATTR_FRAME_SIZE
	.align		4
.L_23:
        /*0024*/ 	.byte	0x04, 0x11
        /*0026*/ 	.short	(.L_25 - .L_24)
	.align		4
.L_24:
        /*0028*/ 	.word	index@($__internal_0_$__cuda_sm10x_tcgen05_guardrail_trap_col_being_dealloced_not_returned_by_alloc)
        /*002c*/ 	.word	0x00000000


	//----- nvinfo : EIATTR_FRAME_SIZE
	.align		4
.L_25:
        /*0030*/ 	.byte	0x04, 0x11
        /*0032*/ 	.short	(.L_27 - .L_26)
	.align		4
.L_26:
        /*0034*/ 	.word	index@(_ZN7cutlass13device_kernelINS_4gemm6kernel13GemmUniversalIN4cute5tupleIJiiiiEEENS1_10collective13CollectiveMmaINS1_35MainloopSm100TmaUmmaWarpSpecializedILi2ELi2ELi4ENS5_IJNS4_1CILi1EEESB_SB_EEEEENS5_IJNSA_ILi128EEESE_NSA_ILi64EEEEEENS_10tfloat32_tENS5_IJlSB_lEEESH_SI_NS4_8TiledMMAINS4_8MMA_AtomIJNS4_17SM100_MMA_TF32_SSISH_SH_fLi128ELi128ELNS4_4UMMA5MajorE0ELSN_0ELNSM_7ScaleInE0ELSO_0EEEEEENS4_6LayoutISC_NS5_IJNSA_ILi0EEESS_SS_EEEEENS5_IJNS4_10UnderscoreESV_SV_EEEEENS4_13SM90_TMA_LOADENS4_14ComposedLayoutINS4_7SwizzleILi3ELi4ELi3EEENS4_18smem_ptr_flag_bitsILi32EEENSR_INS5_IJNSA_ILi8EEENSA_ILi32EEEEEENS5_IJS15_SB_EEEEEEEvNS4_8identityESY_S19_vS1A_EENS_8epilogue10collective18CollectiveEpilogueINS1C_23Sm100TmaWarpSpecializedILi4ELi2ELi16ELb1ELb0EEEJSG_NS5_IJNSR_ISE_SB_EENSR_INSA_ILi16EEESB_EEEEESH_SI_SH_SI_NS1C_6fusion15FusionCallbacksIS1G_NS1L_17LinearCombinationISH_fSH_fLNS_15FloatRoundStyleE2EEESG_S1K_JEEENS4_5SM1004TMEM4LOAD26SM100_TMEM_LOAD_32dp32b16xESY_NSZ_INS10_ILi2ELi4ELi3EEES13_NSR_INS5_IJS14_S1I_EEENS5_IJS1I_SB_EEEEEEENS4_39AutoVectorizingCopyWithAssumedAlignmentILi128EEENS4_14SM90_TMA_STOREES1Z_S21_S21_EEEvvEEEEvNT_6ParamsE)
        /*0038*/ 	.word	0x00000000


	//----- nvinfo : EIATTR_MIN_STACK_SIZE
	.align		4
.L_27:
        /*003c*/ 	.byte	0x04, 0x12
        /*003e*/ 	.short	(.L_29 - .L_28)
	.align		4
.L_28:
        /*0040*/ 	.word	index@(_ZN7cutlass13device_kernelINS_4gemm6kernel13GemmUniversalIN4cute5tupleIJiiiiEEENS1_10collective13CollectiveMmaINS1_35MainloopSm100TmaUmmaWarpSpecializedILi2ELi2ELi4ENS5_IJNS4_1CILi1EEESB_SB_EEEEENS5_IJNSA_ILi128EEESE_NSA_ILi64EEEEEENS_10tfloat32_tENS5_IJlSB_lEEESH_SI_NS4_8TiledMMAINS4_8MMA_AtomIJNS4_17SM100_MMA_TF32_SSISH_SH_fLi128ELi128ELNS4_4UMMA5MajorE0ELSN_0ELNSM_7ScaleInE0ELSO_0EEEEEENS4_6LayoutISC_NS5_IJNSA_ILi0EEESS_SS_EEEEENS5_IJNS4_10UnderscoreESV_SV_EEEEENS4_13SM90_TMA_LOADENS4_14ComposedLayoutINS4_7SwizzleILi3ELi4ELi3EEENS4_18smem_ptr_flag_bitsILi32EEENSR_INS5_IJNSA_ILi8EEENSA_ILi32EEEEEENS5_IJS15_SB_EEEEEEEvNS4_8identityESY_S19_vS1A_EENS_8epilogue10collective18CollectiveEpilogueINS1C_23Sm100TmaWarpSpecializedILi4ELi2ELi16ELb1ELb0EEEJSG_NS5_IJNSR_ISE_SB_EENSR_INSA_ILi16EEESB_EEEEESH_SI_SH_SI_NS1C_6fusion15FusionCallbacksIS1G_NS1L_17LinearCombinationISH_fSH_fLNS_15FloatRoundStyleE2EEESG_S1K_JEEENS4_5SM1004TMEM4LOAD26SM100_TMEM_LOAD_32dp32b16xESY_NSZ_INS10_ILi2ELi4ELi3EEES13_NSR_INS5_IJS14_S1I_EEENS5_IJS1I_SB_EEEEEEENS4_39AutoVectorizingCopyWithAssumedAlignmentILi128EEENS4_14SM90_TMA_STOREES1Z_S21_S21_EEEvvEEEEvNT_6ParamsE)
        /*0044*/ 	.word	0x00000000
.L_29:


//--------------------- .nv.compat                --------------------------
	.section	.nv.compat,"",@"SHT_CUDA_COMPAT_INFO"
	.align	4
        /*0000*/ 	.byte	0x02, 0x09, 0x01, 0x00, 0x02, 0x02, 0x02, 0x00, 0x02, 0x05, 0x05, 0x00, 0x03, 0x07, 0x01, 0x01
        /*0010*/ 	.byte	0x02, 0x03, 0x01, 0x00, 0x02, 0x06, 0x01, 0x00, 0x04, 0x0b, 0x08, 0x00, 0x09, 0x00, 0x00, 0x00
        /*0020*/ 	.byte	0x00, 0x00, 0x00, 0x00


//--------------------- .nv.info._ZN7cutlass13device_kernelINS_4gemm6kernel13GemmUniversalIN4cute5tupleIJiiiiEEENS1_10collective13CollectiveMmaINS1_35MainloopSm100TmaUmmaWarpSpecializedILi2ELi2ELi4ENS5_IJNS4_1CILi1EEESB_SB_EEEEENS5_IJNSA_ILi128EEESE_NSA_ILi64EEEEEENS_10tfloat32_tENS5_IJlSB_lEEESH_SI_NS4_8TiledMMAINS4_8MMA_AtomIJNS4_17SM100_MMA_TF32_SSISH_SH_fLi128ELi128ELNS4_4UMMA5MajorE0ELSN_0ELNSM_7ScaleInE0ELSO_0EEEEEENS4_6LayoutISC_NS5_IJNSA_ILi0EEESS_SS_EEEEENS5_IJNS4_10UnderscoreESV_SV_EEEEENS4_13SM90_TMA_LOADENS4_14ComposedLayoutINS4_7SwizzleILi3ELi4ELi3EEENS4_18smem_ptr_flag_bitsILi32EEENSR_INS5_IJNSA_ILi8EEENSA_ILi32EEEEEENS5_IJS15_SB_EEEEEEEvNS4_8identityESY_S19_vS1A_EENS_8epilogue10collective18CollectiveEpilogueINS1C_23Sm100TmaWarpSpecializedILi4ELi2ELi16ELb1ELb0EEEJSG_NS5_IJNSR_ISE_SB_EENSR_INSA_ILi16EEESB_EEEEESH_SI_SH_SI_NS1C_6fusion15FusionCallbacksIS1G_NS1L_17LinearCombinationISH_fSH_fLNS_15FloatRoundStyleE2EEESG_S1K_JEEENS4_5SM1004TMEM4LOAD26SM100_TMEM_LOAD_32dp32b16xESY_NSZ_INS10_ILi2ELi4ELi3EEES13_NSR_INS5_IJS14_S1I_EEENS5_IJS1I_SB_EEEEEEENS4_39AutoVectorizingCopyWithAssumedAlignmentILi128EEENS4_14SM90_TMA_STOREES1Z_S21_S21_EEEvvEEEEvNT_6ParamsE --------------------------
	.section	.nv.info._ZN7cutlass13device_kernelINS_4gemm6kernel13GemmUniversalIN4cute5tupleIJiiiiEEENS1_10collective13CollectiveMmaINS1_35MainloopSm100TmaUmmaWarpSpecializedILi2ELi2ELi4ENS5_IJNS4_1CILi1EEESB_SB_EEEEENS5_IJNSA_ILi128EEESE_NSA_ILi64EEEEEENS_10tfloat32_tENS5_IJlSB_lEEESH_SI_NS4_8TiledMMAINS4_8MMA_AtomIJNS4_17SM100_MMA_TF32_SSISH_SH_fLi128ELi128ELNS4_4UMMA5MajorE0ELSN_0ELNSM_7ScaleInE0ELSO_0EEEEEENS4_6LayoutISC_NS5_IJNSA_ILi0EEESS_SS_EEEEENS5_IJNS4_10UnderscoreESV_SV_EEEEENS4_13SM90_TMA_LOADENS4_14ComposedLayoutINS4_7SwizzleILi3ELi4ELi3EEENS4_18smem_ptr_flag_bitsILi32EEENSR_INS5_IJNSA_ILi8EEENSA_ILi32EEEEEENS5_IJS15_SB_EEEEEEEvNS4_8identityESY_S19_vS1A_EENS_8epilogue10collective18CollectiveEpilogueINS1C_23Sm100TmaWarpSpecializedILi4ELi2ELi16ELb1ELb0EEEJSG_NS5_IJNSR_ISE_SB_EENSR_INSA_ILi16EEESB_EEEEESH_SI_SH_SI_NS1C_6fusion15FusionCallbacksIS1G_NS1L_17LinearCombinationISH_fSH_fLNS_15FloatRoundStyleE2EEESG_S1K_JEEENS4_5SM1004TMEM4LOAD26SM100_TMEM_LOAD_32dp32b16xESY_NSZ_INS10_ILi2ELi4ELi3EEES13_NSR_INS5_IJS14_S1I_EEENS5_IJS1I_SB_EEEEEEENS4_39AutoVectorizingCopyWithAssumedAlignmentILi128EEENS4_14SM90_TMA_STOREES1Z_S21_S21_EEEvvEEEEvNT_6ParamsE,"",@"SHT_CUDA_INFO"
	.sectionflags	@""
	.align	4


	//----- nvinfo : EIATTR_CUDA_API_VERSION
	.align		4
        /*0000*/ 	.byte	0x04, 0x37
        /*0002*/ 	.short	(.L_31 - .L_30)
.L_30:
        /*0004*/ 	.word	0x00000082


	//----- nvinfo : EIATTR_KPARAM_INFO
	.align		4
.L_31:
        /*0008*/ 	.byte	0x04, 0x17
        /*000a*/ 	.short	(.L_33 - .L_32)
.L_32:
        /*000c*/ 	.word	0x00000000
        /*0010*/ 	.short	0x0000
        /*0012*/ 	.short	0x0000
        /*0014*/ 	.byte	0x00, 0xf0, 0x01, 0x20


	//----- nvinfo : EIATTR_AT_ENTRY_FRAGMENTS
	.align		4
.L_33:
        /*0018*/ 	.byte	0x04, 0x4f
        /*001a*/ 	.short	(.L_35 - .L_34)


	//   ....[0]....
.L_34:
        /*001c*/ 	.word	0x00000006


	//----- nvinfo : EIATTR_RESERVED_SMEM_USED
	.align		4
.L_35:
        /*0020*/ 	.byte	0x01, 0x41
	.zero		2


	//----- nvinfo : EIATTR_SPARSE_MMA_MASK
	.align		4
        /*0024*/ 	.byte	0x03, 0x50
        /*0026*/ 	.short	0x0000


	//----- nvinfo : EIATTR_TCGEN05_1CTA_USED
	.align		4
        /*0028*/ 	.byte	0x01, 0x51
	.zero		2


	//----- nvinfo : EIATTR_MAXREG_COUNT
	.align		4
        /*002c*/ 	.byte	0x03, 0x1b
        /*002e*/ 	.short	0x00ff


	//----- nvinfo : EIATTR_NUM_BARRIERS
	.align		4
        /*0030*/ 	.byte	0x02, 0x4c
        /*0032*/ 	.byte	0x07
	.zero		1


	//----- nvinfo : EIATTR_EXTERNS
	.align		4
        /*0034*/ 	.byte	0x04, 0x0f
        /*0036*/ 	.short	(.L_37 - .L_36)


	//   ....[0]....
	.align		4
.L_36:
        /*0038*/ 	.word	index@(__assertfail)


	//----- nvinfo : EIATTR_MERCURY_ISA_VERSION
	.align		4
.L_37:
        /*003c*/ 	.byte	0x03, 0x5f
        /*003e*/ 	.short	0x0101


	//----- nvinfo : EIATTR_INT_WARP_WIDE_INSTR_OFFSETS
	.align		4
        /*0040*/ 	.byte	0x04, 0x31
        /*0042*/ 	.short	(.L_39 - .L_38)


	//   ....[0]....
.L_38:
        /*0044*/ 	.word	0x00001ef0


	//   ....[1]....
        /*0048*/ 	.word	0x000039e0


	//   ....[2]....
        /*004c*/ 	.word	0x00003a00


	//   ....[3]....
        /*0050*/ 	.word	0x00003a30


	//   ....[4]....
        /*0054*/ 	.word	0x00004360


	//   ....[5]....
        /*0058*/ 	.word	0x000043d0


	//   ....[6]....
        /*005c*/ 	.word	0x000044c0


	//   ....[7]....
        /*0060*/ 	.word	0x00004540


	//   ....[8]....
        /*0064*/ 	.word	0x00004630


	//   ....[9]....
        /*0068*/ 	.word	0x000046b0


	//   ....[10]....
        /*006c*/ 	.word	0x000047b0


	//   ....[11]....
        /*0070*/ 	.word	0x00004840


	//   ....[12]....
        /*0074*/ 	.word	0x00004940


	//   ....[13]....
        /*0078*/ 	.word	0x00004a20


	//   ....[14]....
        /*007c*/ 	.word	0x00004ac0


	//   ....[15]....
        /*0080*/ 	.word	0x00004bb0


	//   ....[16]....
        /*0084*/ 	.word	0x00004c50


	//   ....[17]....
        /*0088*/ 	.word	0x00004d60


	//   ....[18]....
        /*008c*/ 	.word	0x00004ec0


	//   ....[19]....
        /*0090*/ 	.word	0x00005010


	//----- nvinfo : EIATTR_COOP_GROUP_MASK_REGIDS
	.align		4
.L_39:
        /*0094*/ 	.byte	0x04, 0x29
        /*0096*/ 	.short	(.L_41 - .L_40)


	//   ....[0]....
.L_40:
        /*0098*/ 	.word	0xffffffff


	//   ....[1]....
        /*009c*/ 	.word	0xffffffff


	//   ....[2]....
        /*00a0*/ 	.word	0xffffffff


	//   ....[3]....
        /*00a4*/ 	.word	0xffffffff


	//   ....[4]....
        /*00a8*/ 	.word	0xffffffff


	//   ....[5]....
        /*00ac*/ 	.word	0xffffffff


	//   ....[6]....
        /*00b0*/ 	.word	0xffffffff


	//   ....[7]....
        /*00b4*/ 	.word	0xffffffff


	//   ....[8]....
        /*00b8*/ 	.word	0xffffffff


	//   ....[9]....
        /*00bc*/ 	.word	0xffffffff


	//   ....[10]....
        /*00c0*/ 	.word	0xffffffff


	//   ....[11]....
        /*00c4*/ 	.word	0xffffffff


	//   ....[12]....
        /*00c8*/ 	.word	0xffffffff


	//----- nvinfo : EIATTR_COOP_GROUP_INSTR_OFFSETS
	.align		4
.L_41:
        /*00cc*/ 	.byte	0x04, 0x28
        /*00ce*/ 	.short	(.L_43 - .L_42)


	//   ....[0]....
.L_42:
        /*00d0*/ 	.word	0x00000090


	//   ....[1]....
        /*00d4*/ 	.word	0x000004d0


	//   ....[2]....
        /*00d8*/ 	.word	0x00000600


	//   ....[3]....
        /*00dc*/ 	.word	0x000007a0


	//   ....[4]....
        /*00e0*/ 	.word	0x000008a0


	//   ....[5]....
        /*00e4*/ 	.word	0x00000a10


	//   ....[6]....
        /*00e8*/ 	.word	0x00000bb0


	//   ....[7]....
        /*00ec*/ 	.word	0x00001dd0


	//   ....[8]....
        /*00f0*/ 	.word	0x00002a90


	//   ....[9]....
        /*00f4*/ 	.word	0x00002ca0


	//   ....[10]....
        /*00f8*/ 	.word	0x00002cd0


	//   ....[11]....
        /*00fc*/ 	.word	0x000038c0


	//   ....[12]....
        /*0100*/ 	.word	0x00003af0


	//----- nvinfo : EIATTR_VRC_CTA_INIT_COUNT
	.align		4
.L_43:
        /*0104*/ 	.byte	0x02, 0x4a
        /*0106*/ 	.byte	0x80
	.zero		1


	//----- nvinfo : EIATTR_SYSCALL_OFFSETS
	.align		4
        /*0108*/ 	.byte	0x04, 0x46
        /*010a*/ 	.short	(.L_45 - .L_44)


	//   ....[0]....
.L_44:
        /*010c*/ 	.word	0x00005a80


	//   ....[1]....
        /*0110*/ 	.word	0x00005b70


	//   ....[2]....
        /*0114*/ 	.word	0x000062d0


	//   ....[3]....
        /*0118*/ 	.word	0x00006c50


	//   ....[4]....
        /*011c*/ 	.word	0x000075a0


	//   ....[5]....
        /*0120*/ 	.word	0x00007f40


	//   ....[6]....
        /*0124*/ 	.word	0x000088e0


	//   ....[7]....
        /*0128*/ 	.word	0x000092b0


	//   ....[8]....
        /*012c*/ 	.word	0x00009c50


	//   ....[9]....
        /*0130*/ 	.word	0x0000a5a0


	//----- nvinfo : EIATTR_MBARRIER_INSTR_OFFSETS
	.align		4
.L_45:
        /*0134*/ 	.byte	0x04, 0x39
        /*0136*/ 	.short	(.L_47 - .L_46)


	//   ....[0]....
.L_46:
        /*0138*/ 	.word	0x000005b0
        /*013c*/ 	.word	0x000000ff
        /*0140*/ 	.word	0x00000000
        /*0144*/ 	.short	0x0100
        /*0146*/ 	.byte	0x05
	.zero		1


	//   ....[1]....
        /*0148*/ 	.word	0x000005c0
        /*014c*/ 	.word	0x000000ff
        /*0150*/ 	.word	0x00000010
        /*0154*/ 	.short	0x0100
        /*0156*/ 	.byte	0x05
	.zero		1


	//   ....[2]....
        /*0158*/ 	.word	0x000005d0
        /*015c*/ 	.word	0x000000ff
        /*0160*/ 	.word	0x00000008
        /*0164*/ 	.short	0x0100
        /*0166*/ 	.byte	0x05
	.zero		1


	//   ....[3]....
        /*0168*/ 	.word	0x000005e0
        /*016c*/ 	.word	0x000000ff
        /*0170*/ 	.word	0x00000018
        /*0174*/ 	.short	0x0100
        /*0176*/ 	.byte	0x05
	.zero		1


	//   ....[4]....
        /*0178*/ 	.word	0x00000710
        /*017c*/ 	.word	0x000000ff
        /*0180*/ 	.word	0x00000020
        /*0184*/ 	.short	0x0100
        /*0186*/ 	.byte	0x07
	.zero		1


	//   ....[5]....
        /*0188*/ 	.word	0x00000720
        /*018c*/ 	.word	0x000000ff
        /*0190*/ 	.word	0x00000040
        /*0194*/ 	.short	0x0100
        /*0196*/ 	.byte	0x07
	.zero		1


	//   ....[6]....
        /*0198*/ 	.word	0x00000730
        /*019c*/ 	.word	0x000000ff
        /*01a0*/ 	.word	0x00000028
        /*01a4*/ 	.short	0x0100
        /*01a6*/ 	.byte	0x07
	.zero		1


	//   ....[7]....
        /*01a8*/ 	.word	0x00000740
        /*01ac*/ 	.word	0x000000ff
        /*01b0*/ 	.word	0x00000048
        /*01b4*/ 	.short	0x0100
        /*01b6*/ 	.byte	0x07
	.zero		1


	//   ....[8]....
        /*01b8*/ 	.word	0x00000750
        /*01bc*/ 	.word	0x000000ff
        /*01c0*/ 	.word	0x00000030
        /*01c4*/ 	.short	0x0100
        /*01c6*/ 	.byte	0x07
	.zero		1


	//   ....[9]....
        /*01c8*/ 	.word	0x00000760
        /*01cc*/ 	.word	0x000000ff
        /*01d0*/ 	.word	0x00000050
        /*01d4*/ 	.short	0x0100
        /*01d6*/ 	.byte	0x07
	.zero		1


	//   ....[10]....
        /*01d8*/ 	.word	0x00000770
        /*01dc*/ 	.word	0x000000ff
        /*01e0*/ 	.word	0x00000038
        /*01e4*/ 	.short	0x0100
        /*01e6*/ 	.byte	0x07
	.zero		1


	//   ....[11]....
        /*01e8*/ 	.word	0x00000780
        /*01ec*/ 	.word	0x000000ff
        /*01f0*/ 	.word	0x00000058
        /*01f4*/ 	.short	0x0100
        /*01f6*/ 	.byte	0x07
	.zero		1


	//   ....[12]....
        /*01f8*/ 	.word	0x00000870
        /*01fc*/ 	.word	0x000000ff
        /*0200*/ 	.word	0x00000060
        /*0204*/ 	.short	0x0100
        /*0206*/ 	.byte	0x05
	.zero		1


	//   ....[13]....
        /*0208*/ 	.word	0x00000880
        /*020c*/ 	.word	0x000000ff
        /*0210*/ 	.word	0x00000068
        /*0214*/ 	.short	0x0100
        /*0216*/ 	.byte	0x05
	.zero		1


	//   ....[14]....
        /*0218*/ 	.word	0x000009c0
        /*021c*/ 	.word	0x000000ff
        /*0220*/ 	.word	0x00000070
        /*0224*/ 	.short	0x0100
        /*0226*/ 	.byte	0x05
	.zero		1


	//   ....[15]....
        /*0228*/ 	.word	0x000009d0
        /*022c*/ 	.word	0x000000ff
        /*0230*/ 	.word	0x00000080
        /*0234*/ 	.short	0x0100
        /*0236*/ 	.byte	0x05
	.zero		1


	//   ....[16]....
        /*0238*/ 	.word	0x000009e0
        /*023c*/ 	.word	0x000000ff
        /*0240*/ 	.word	0x00000078
        /*0244*/ 	.short	0x0100
        /*0246*/ 	.byte	0x05
	.zero		1


	//   ....[17]....
        /*0248*/ 	.word	0x000009f0
        /*024c*/ 	.word	0x000000ff
        /*0250*/ 	.word	0x00000088
        /*0254*/ 	.short	0x0100
        /*0256*/ 	.byte	0x05
	.zero		1


	//   ....[18]....
        /*0258*/ 	.word	0x00000b20
        /*025c*/ 	.word	0x000000ff
        /*0260*/ 	.word	0x00000090
        /*0264*/ 	.short	0x0100
        /*0266*/ 	.byte	0x07
	.zero		1


	//   ....[19]....
        /*0268*/ 	.word	0x00000b30
        /*026c*/ 	.word	0x000000ff
        /*0270*/ 	.word	0x000000b0
        /*0274*/ 	.short	0x0100
        /*0276*/ 	.byte	0x07
	.zero		1


	//   ....[20]....
        /*0278*/ 	.word	0x00000b40
        /*027c*/ 	.word	0x000000ff
        /*0280*/ 	.word	0x00000098
        /*0284*/ 	.short	0x0100
        /*0286*/ 	.byte	0x07
	.zero		1


	//   ....[21]....
        /*0288*/ 	.word	0x00000b50
        /*028c*/ 	.word	0x000000ff
        /*0290*/ 	.word	0x000000b8
        /*0294*/ 	.short	0x0100
        /*0296*/ 	.byte	0x07
	.zero		1


	//   ....[22]....
        /*0298*/ 	.word	0x00000b60
        /*029c*/ 	.word	0x000000ff
        /*02a0*/ 	.word	0x000000a0
        /*02a4*/ 	.short	0x0100
        /*02a6*/ 	.byte	0x07
	.zero		1


	//   ....[23]....
        /*02a8*/ 	.word	0x00000b70
        /*02ac*/ 	.word	0x000000ff
        /*02b0*/ 	.word	0x000000c0
        /*02b4*/ 	.short	0x0100
        /*02b6*/ 	.byte	0x07
	.zero		1


	//   ....[24]....
        /*02b8*/ 	.word	0x00000b80
        /*02bc*/ 	.word	0x000000ff
        /*02c0*/ 	.word	0x000000a8
        /*02c4*/ 	.short	0x0100
        /*02c6*/ 	.byte	0x07
	.zero		1


	//   ....[25]....
        /*02c8*/ 	.word	0x00000b90
        /*02cc*/ 	.word	0x000000ff
        /*02d0*/ 	.word	0x000000c8
        /*02d4*/ 	.short	0x0100
        /*02d6*/ 	.byte	0x07
	.zero		1


	//   ....[26]....
        /*02d8*/ 	.word	0x00000c80
        /*02dc*/ 	.word	0x000000ff
        /*02e0*/ 	.word	0x000000d0
        /*02e4*/ 	.short	0x0100
        /*02e6*/ 	.byte	0x05
	.zero		1


	//   ....[27]....
        /*02e8*/ 	.word	0x00000c90
        /*02ec*/ 	.word	0x000000ff
        /*02f0*/ 	.word	0x000000e0
        /*02f4*/ 	.short	0x0100
        /*02f6*/ 	.byte	0x05
	.zero		1


	//   ....[28]....
        /*02f8*/ 	.word	0x00000ca0
        /*02fc*/ 	.word	0x000000ff
        /*0300*/ 	.word	0x000000d8
        /*0304*/ 	.short	0x0100
        /*0306*/ 	.byte	0x05
	.zero		1


	//   ....[29]....
        /*0308*/ 	.word	0x00000cb0
        /*030c*/ 	.word	0x000000ff
        /*0310*/ 	.word	0x000000e8
        /*0314*/ 	.short	0x0100
        /*0316*/ 	.byte	0x05
	.zero		1


	//   ....[30]....
        /*0318*/ 	.word	0x00001590
        /*031c*/ 	.word	0x00000003
        /*0320*/ 	.word	0x000000e0
        /*0324*/ 	.short	0x010a
        /*0326*/ 	.byte	0xff
	.zero		1


	//   ....[31]....
        /*0328*/ 	.word	0x000015c0
        /*032c*/ 	.word	0x00000003
        /*0330*/ 	.word	0x000000d0
        /*0334*/ 	.short	0x0101
        /*0336*/ 	.byte	0xff
	.zero		1


	//   ....[32]....
        /*0338*/ 	.word	0x00001690
        /*033c*/ 	.word	0x000000ff
        /*0340*/ 	.word	0x00000010
        /*0344*/ 	.short	0x010a
        /*0346*/ 	.byte	0x08
	.zero		1


	//   ....[33]....
        /*0348*/ 	.word	0x00001730
        /*034c*/ 	.word	0x000000ff
        /*0350*/ 	.word	0x00000010
        /*0354*/ 	.short	0x010a
        /*0356*/ 	.byte	0x21
	.zero		1


	//   ....[34]....
        /*0358*/ 	.word	0x00001880
        /*035c*/ 	.word	0x000000ff
        /*0360*/ 	.word	0x00000010
        /*0364*/ 	.short	0x010a
        /*0366*/ 	.byte	0x08
	.zero		1


	//   ....[35]....
        /*0368*/ 	.word	0x00001a40
        /*036c*/ 	.word	0x000000ff
        /*0370*/ 	.word	0x00000068
        /*0374*/ 	.short	0x0101
        /*0376*/ 	.byte	0x04
	.zero		1


	//   ....[36]....
        /*0378*/ 	.word	0x00001a60
        /*037c*/ 	.word	0x000000ff
        /*0380*/ 	.word	0x00000010
        /*0384*/ 	.short	0x010a
        /*0386*/ 	.byte	0x08
	.zero		1


	//   ....[37]....
        /*0388*/ 	.word	0x00001ae0
        /*038c*/ 	.word	0x000000ff
        /*0390*/ 	.word	0x00000010
        /*0394*/ 	.short	0x010a
        /*0396*/ 	.byte	0x21
	.zero		1


	//   ....[38]....
        /*0398*/ 	.word	0x00001c30
        /*039c*/ 	.word	0x000000ff
        /*03a0*/ 	.word	0x00000010
        /*03a4*/ 	.short	0x010a
        /*03a6*/ 	.byte	0x08
	.zero		1


	//   ....[39]....
        /*03a8*/ 	.word	0x00001e00
        /*03ac*/ 	.word	0x00000002
        /*03b0*/ 	.word	0x00000070
        /*03b4*/ 	.short	0x010a
        /*03b6*/ 	.byte	0xff
	.zero		1


	//   ....[40]....
        /*03b8*/ 	.word	0x00001ec0
        /*03bc*/ 	.word	0x00000002
        /*03c0*/ 	.word	0x00000000
        /*03c4*/ 	.short	0x0101
        /*03c6*/ 	.byte	0xff
	.zero		1


	//   ....[41]....
        /*03c8*/ 	.word	0x00002420
        /*03cc*/ 	.word	0x000000ff
        /*03d0*/ 	.word	0x00000000
        /*03d4*/ 	.short	0x010a
        /*03d6*/ 	.byte	0x04
	.zero		1


	//   ....[42]....
        /*03d8*/ 	.word	0x000024c0
        /*03dc*/ 	.word	0x00000000
        /*03e0*/ 	.word	0x00000000
        /*03e4*/ 	.short	0x010a
        /*03e6*/ 	.byte	0xff
	.zero		1


	//   ....[43]....
        /*03e8*/ 	.word	0x000025e0
        /*03ec*/ 	.word	0x00000000
        /*03f0*/ 	.word	0x000000d0
        /*03f4*/ 	.short	0x010a
        /*03f6*/ 	.byte	0xff
	.zero		1


	//   ....[44]....
        /*03f8*/ 	.word	0x00002640
        /*03fc*/ 	.word	0x00000004
        /*0400*/ 	.word	0x00000000
        /*0404*/ 	.short	0x0101
        /*0406*/ 	.byte	0xff
	.zero		1


	//   ....[45]....
        /*0408*/ 	.word	0x00002660
        /*040c*/ 	.word	0x000000ff
        /*0410*/ 	.word	0x00000080
        /*0414*/ 	.short	0x010a
        /*0416*/ 	.byte	0x05
	.zero		1


	//   ....[46]....
        /*0418*/ 	.word	0x00002780
        /*041c*/ 	.word	0x00000000
        /*0420*/ 	.word	0x00000070
        /*0424*/ 	.short	0x010a
        /*0426*/ 	.byte	0xff
	.zero		1


	//   ....[47]....
        /*0428*/ 	.word	0x00002890
        /*042c*/ 	.word	0x00000000
        /*0430*/ 	.word	0x00000000
        /*0434*/ 	.short	0x0101
        /*0436*/ 	.byte	0xff
	.zero		1


	//   ....[48]....
        /*0438*/ 	.word	0x00002920
        /*043c*/ 	.word	0x000000ff
        /*0440*/ 	.word	0x00000080
        /*0444*/ 	.short	0x0106
        /*0446*/ 	.byte	0x05
	.zero		1


	//   ....[49]....
        /*0448*/ 	.word	0x00002940
        /*044c*/ 	.word	0x000000ff
        /*0450*/ 	.word	0x00000080
        /*0454*/ 	.short	0x010a
        /*0456*/ 	.byte	0x05
	.zero		1


	//   ....[50]....
        /*0458*/ 	.word	0x000029d0
        /*045c*/ 	.word	0x000000ff
        /*0460*/ 	.word	0x00000080
        /*0464*/ 	.short	0x0106
        /*0466*/ 	.byte	0x04
	.zero		1


	//   ....[51]....
        /*0468*/ 	.word	0x00002a10
        /*046c*/ 	.word	0x00000000
        /*0470*/ 	.word	0x00000080
        /*0474*/ 	.short	0x010a
        /*0476*/ 	.byte	0xff
	.zero		1


	//   ....[52]....
        /*0478*/ 	.word	0x00002fd0
        /*047c*/ 	.word	0x00000000
        /*0480*/ 	.word	0x00000070
        /*0484*/ 	.short	0x010a
        /*0486*/ 	.byte	0xff
	.zero		1


	//   ....[53]....
        /*0488*/ 	.word	0x000030d0
        /*048c*/ 	.word	0x00000003
        /*0490*/ 	.word	0x00000000
        /*0494*/ 	.short	0x0101
        /*0496*/ 	.byte	0xff
	.zero		1


	//   ....[54]....
        /*0498*/ 	.word	0x000030e0
        /*049c*/ 	.word	0x000000ff
        /*04a0*/ 	.word	0x00000000
        /*04a4*/ 	.short	0x010a
        /*04a6*/ 	.byte	0x07
	.zero		1


	//   ....[55]....
        /*04a8*/ 	.word	0x00003110
        /*04ac*/ 	.word	0x000000ff
        /*04b0*/ 	.word	0x000000b0
        /*04b4*/ 	.short	0x010a
        /*04b6*/ 	.byte	0x06
	.zero		1


	//   ....[56]....
        /*04b8*/ 	.word	0x000031e0
        /*04bc*/ 	.word	0x000000ff
        /*04c0*/ 	.word	0x00000000
        /*04c4*/ 	.short	0x010a
        /*04c6*/ 	.byte	0x0b
	.zero		1


	//   ....[57]....
        /*04c8*/ 	.word	0x00003310
        /*04cc*/ 	.word	0x000000ff
        /*04d0*/ 	.word	0x00000000
        /*04d4*/ 	.short	0x010a
        /*04d6*/ 	.byte	0x22
	.zero		1


	//   ....[58]....
        /*04d8*/ 	.word	0x000036f0
        /*04dc*/ 	.word	0x000000ff
        /*04e0*/ 	.word	0x00000000
        /*04e4*/ 	.short	0x010a
        /*04e6*/ 	.byte	0x06
	.zero		1


	//   ....[59]....
        /*04e8*/ 	.word	0x00003780
        /*04ec*/ 	.word	0x000000ff
        /*04f0*/ 	.word	0x00000000
        /*04f4*/ 	.short	0x010a
        /*04f6*/ 	.byte	0x06
	.zero		1


	//   ....[60]....
        /*04f8*/ 	.word	0x00003810
        /*04fc*/ 	.word	0x000000ff
        /*0500*/ 	.word	0x00000000
        /*0504*/ 	.short	0x010a
        /*0506*/ 	.byte	0x06
	.zero		1


	//   ....[61]....
        /*0508*/ 	.word	0x000038a0
        /*050c*/ 	.word	0x000000ff
        /*0510*/ 	.word	0x00000000
        /*0514*/ 	.short	0x010a
        /*0516*/ 	.byte	0x07
	.zero		1


	//   ....[62]....
        /*0518*/ 	.word	0x00003d00
        /*051c*/ 	.word	0x00000000
        /*0520*/ 	.word	0x00000070
        /*0524*/ 	.short	0x010a
        /*0526*/ 	.byte	0xff
	.zero		1


	//   ....[63]....
        /*0528*/ 	.word	0x00003dc0
        /*052c*/ 	.word	0x00000000
        /*0530*/ 	.word	0x00000000
        /*0534*/ 	.short	0x0101
        /*0536*/ 	.byte	0xff
	.zero		1


	//   ....[64]....
        /*0538*/ 	.word	0x000040e0
        /*053c*/ 	.word	0x000000ff
        /*0540*/ 	.word	0x00000068
        /*0544*/ 	.short	0x010a
        /*0546*/ 	.byte	0x07
	.zero		1


	//   ....[65]....
        /*0548*/ 	.word	0x000042e0
        /*054c*/ 	.word	0x000000ff
        /*0550*/ 	.word	0x00000040
        /*0554*/ 	.short	0x010a
        /*0556*/ 	.byte	0x07
	.zero		1


	//   ....[66]....
        /*0558*/ 	.word	0x00004460
        /*055c*/ 	.word	0x000000ff
        /*0560*/ 	.word	0x00000020
        /*0564*/ 	.short	0x010b
        /*0566*/ 	.byte	0x07
	.zero		1


	//   ....[67]....
        /*0568*/ 	.word	0x00004470
        /*056c*/ 	.word	0x000000ff
        /*0570*/ 	.word	0x00000000
        /*0574*/ 	.short	0x0101
        /*0576*/ 	.byte	0x15
	.zero		1


	//   ....[68]....
        /*0578*/ 	.word	0x00004490
        /*057c*/ 	.word	0x000000ff
        /*0580*/ 	.word	0x00000048
        /*0584*/ 	.short	0x010a
        /*0586*/ 	.byte	0x07
	.zero		1


	//   ....[69]....
        /*0588*/ 	.word	0x000045d0
        /*058c*/ 	.word	0x000000ff
        /*0590*/ 	.word	0x00000028
        /*0594*/ 	.short	0x010b
        /*0596*/ 	.byte	0x07
	.zero		1


	//   ....[70]....
        /*0598*/ 	.word	0x000045e0
        /*059c*/ 	.word	0x000000ff
        /*05a0*/ 	.word	0x00000000
        /*05a4*/ 	.short	0x0101
        /*05a6*/ 	.byte	0x0f
	.zero		1


	//   ....[71]....
        /*05a8*/ 	.word	0x00004600
        /*05ac*/ 	.word	0x000000ff
        /*05b0*/ 	.word	0x00000050
        /*05b4*/ 	.short	0x010a
        /*05b6*/ 	.byte	0x07
	.zero		1


	//   ....[72]....
        /*05b8*/ 	.word	0x00004750
        /*05bc*/ 	.word	0x000000ff
        /*05c0*/ 	.word	0x00000030
        /*05c4*/ 	.short	0x010b
        /*05c6*/ 	.byte	0x07
	.zero		1


	//   ....[73]....
        /*05c8*/ 	.word	0x00004760
        /*05cc*/ 	.word	0x000000ff
        /*05d0*/ 	.word	0x00000000
        /*05d4*/ 	.short	0x0101
        /*05d6*/ 	.byte	0x0e
	.zero		1


	//   ....[74]....
        /*05d8*/ 	.word	0x00004780
        /*05dc*/ 	.word	0x000000ff
        /*05e0*/ 	.word	0x00000058
        /*05e4*/ 	.short	0x010a
        /*05e6*/ 	.byte	0x07
	.zero		1


	//   ....[75]....
        /*05e8*/ 	.word	0x000048e0
        /*05ec*/ 	.word	0x000000ff
        /*05f0*/ 	.word	0x00000038
        /*05f4*/ 	.short	0x010b
        /*05f6*/ 	.byte	0x07
	.zero		1


	//   ....[76]....
        /*05f8*/ 	.word	0x000048f0
        /*05fc*/ 	.word	0x000000ff
        /*0600*/ 	.word	0x00000000
        /*0604*/ 	.short	0x0101
        /*0606*/ 	.byte	0x0d
	.zero		1


	//   ....[77]....
        /*0608*/ 	.word	0x00004910
        /*060c*/ 	.word	0x000000ff
        /*0610*/ 	.word	0x00000040
        /*0614*/ 	.short	0x010a
        /*0616*/ 	.byte	0x07
	.zero		1


	//   ....[78]....
        /*0618*/ 	.word	0x00004a60
        /*061c*/ 	.word	0x000000ff
        /*0620*/ 	.word	0x00000020
        /*0624*/ 	.short	0x010b
        /*0626*/ 	.byte	0x07
	.zero		1


	//   ....[79]....
        /*0628*/ 	.word	0x00004a70
        /*062c*/ 	.word	0x000000ff
        /*0630*/ 	.word	0x00000000
        /*0634*/ 	.short	0x0101
        /*0636*/ 	.byte	0x15
	.zero		1


	//   ....[80]....
        /*0638*/ 	.word	0x00004a90
        /*063c*/ 	.word	0x000000ff
        /*0640*/ 	.word	0x00000048
        /*0644*/ 	.short	0x010a
        /*0646*/ 	.byte	0x07
	.zero		1


	//   ....[81]....
        /*0648*/ 	.word	0x00004bf0
        /*064c*/ 	.word	0x000000ff
        /*0650*/ 	.word	0x00000028
        /*0654*/ 	.short	0x010b
        /*0656*/ 	.byte	0x07
	.zero		1


	//   ....[82]....
        /*0658*/ 	.word	0x00004c00
        /*065c*/ 	.word	0x000000ff
        /*0660*/ 	.word	0x00000000
        /*0664*/ 	.short	0x0101
        /*0666*/ 	.byte	0x0f
	.zero		1


	//   ....[83]....
        /*0668*/ 	.word	0x00004c10
        /*066c*/ 	.word	0x000000ff
        /*0670*/ 	.word	0x00000050
        /*0674*/ 	.short	0x010a
        /*0676*/ 	.byte	0x07
	.zero		1


	//   ....[84]....
        /*0678*/ 	.word	0x00004db0
        /*067c*/ 	.word	0x000000ff
        /*0680*/ 	.word	0x00000030
        /*0684*/ 	.short	0x010b
        /*0686*/ 	.byte	0x07
	.zero		1


	//   ....[85]....
        /*0688*/ 	.word	0x00004e20
        /*068c*/ 	.word	0x000000ff
        /*0690*/ 	.word	0x00000000
        /*0694*/ 	.short	0x0101
        /*0696*/ 	.byte	0x0e
	.zero		1


	//   ....[86]....
        /*0698*/ 	.word	0x00004e50
        /*069c*/ 	.word	0x000000ff
        /*06a0*/ 	.word	0x00000058
        /*06a4*/ 	.short	0x010a
        /*06a6*/ 	.byte	0x07
	.zero		1


	//   ....[87]....
        /*06a8*/ 	.word	0x00005050
        /*06ac*/ 	.word	0x000000ff
        /*06b0*/ 	.word	0x00000038
        /*06b4*/ 	.short	0x010b
        /*06b6*/ 	.byte	0x07
	.zero		1


	//   ....[88]....
        /*06b8*/ 	.word	0x00005070
        /*06bc*/ 	.word	0x000000ff
        /*06c0*/ 	.word	0x00000000
        /*06c4*/ 	.short	0x0101
        /*06c6*/ 	.byte	0x0d
	.zero		1


	//   ....[89]....
        /*06c8*/ 	.word	0x00005090
        /*06cc*/ 	.word	0x000000ff
        /*06d0*/ 	.word	0x00000040
        /*06d4*/ 	.short	0x010a
        /*06d6*/ 	.byte	0x07
	.zero		1


	//   ....[90]....
        /*06d8*/ 	.word	0x000050b0
        /*06dc*/ 	.word	0x000000ff
        /*06e0*/ 	.word	0x00000048
        /*06e4*/ 	.short	0x010a
        /*06e6*/ 	.byte	0x07
	.zero		1


	//   ....[91]....
        /*06e8*/ 	.word	0x000050d0
        /*06ec*/ 	.word	0x000000ff
        /*06f0*/ 	.word	0x00000050
        /*06f4*/ 	.short	0x010a
        /*06f6*/ 	.byte	0x07
	.zero		1


	//   ....[92]....
        /*06f8*/ 	.word	0x00005120
        /*06fc*/ 	.word	0x00000002
        /*0700*/ 	.word	0x00000058
        /*0704*/ 	.short	0x010a
        /*0706*/ 	.byte	0xff
	.zero		1


	//   ....[93]....
        /*0708*/ 	.word	0x00005440
        /*070c*/ 	.word	0x00000000
        /*0710*/ 	.word	0x00000070
        /*0714*/ 	.short	0x010a
        /*0716*/ 	.byte	0xff
	.zero		1


	//   ....[94]....
        /*0718*/ 	.word	0x00005550
        /*071c*/ 	.word	0x00000000
        /*0720*/ 	.word	0x00000000
        /*0724*/ 	.short	0x0101
        /*0726*/ 	.byte	0xff
	.zero		1


	//   ....[95]....
        /*0728*/ 	.word	0x00005fa0
        /*072c*/ 	.word	0x000000ff
        /*0730*/ 	.word	0x00000020
        /*0734*/ 	.short	0x010a
        /*0736*/ 	.byte	0x30
	.zero		1


	//   ....[96]....
        /*0738*/ 	.word	0x00005fd0
        /*073c*/ 	.word	0x00000057
        /*0740*/ 	.word	0x00000090
        /*0744*/ 	.short	0x010a
        /*0746*/ 	.byte	0xff
	.zero		1


	//   ....[97]....
        /*0748*/ 	.word	0x000060c0
        /*074c*/ 	.word	0x000000ff
        /*0750*/ 	.word	0x00000020
        /*0754*/ 	.short	0x010a
        /*0756*/ 	.byte	0x30
	.zero		1


	//   ....[98]....
        /*0758*/ 	.word	0x000061b0
        /*075c*/ 	.word	0x00000057
        /*0760*/ 	.word	0x00000090
        /*0764*/ 	.short	0x010a
        /*0766*/ 	.byte	0xff
	.zero		1


	//   ....[99]....
        /*0768*/ 	.word	0x00006980
        /*076c*/ 	.word	0x00000000
        /*0770*/ 	.word	0x00000000
        /*0774*/ 	.short	0x0101
        /*0776*/ 	.byte	0xff
	.zero		1


	//   ....[100]....
        /*0778*/ 	.word	0x00006990
        /*077c*/ 	.word	0x00000003
        /*0780*/ 	.word	0x00000020
        /*0784*/ 	.short	0x010a
        /*0786*/ 	.byte	0xff
	.zero		1


	//   ....[101]....
        /*0788*/ 	.word	0x00006a70
        /*078c*/ 	.word	0x00000003
        /*0790*/ 	.word	0x00000020
        /*0794*/ 	.short	0x010a
        /*0796*/ 	.byte	0xff
	.zero		1


	//   ....[102]....
        /*0798*/ 	.word	0x000072d0
        /*079c*/ 	.word	0x0000005a
        /*07a0*/ 	.word	0x00000000
        /*07a4*/ 	.short	0x0101
        /*07a6*/ 	.byte	0xff
	.zero		1


	//   ....[103]....
        /*07a8*/ 	.word	0x000072f0
        /*07ac*/ 	.word	0x0000005b
        /*07b0*/ 	.word	0x00000020
        /*07b4*/ 	.short	0x010a
        /*07b6*/ 	.byte	0xff
	.zero		1


	//   ....[104]....
        /*07b8*/ 	.word	0x000073c0
        /*07bc*/ 	.word	0x0000005b
        /*07c0*/ 	.word	0x00000020
        /*07c4*/ 	.short	0x010a
        /*07c6*/ 	.byte	0xff
	.zero		1


	//   ....[105]....
        /*07c8*/ 	.word	0x00007c20
        /*07cc*/ 	.word	0x0000005a
        /*07d0*/ 	.word	0x00000000
        /*07d4*/ 	.short	0x0101
        /*07d6*/ 	.byte	0xff
	.zero		1


	//   ....[106]....
        /*07d8*/ 	.word	0x00007c40
        /*07dc*/ 	.word	0x0000005b
        /*07e0*/ 	.word	0x00000020
        /*07e4*/ 	.short	0x010a
        /*07e6*/ 	.byte	0xff
	.zero		1


	//   ....[107]....
        /*07e8*/ 	.word	0x00007d20
        /*07ec*/ 	.word	0x0000005b
        /*07f0*/ 	.word	0x00000020
        /*07f4*/ 	.short	0x010a
        /*07f6*/ 	.byte	0xff
	.zero		1


	//   ....[108]....
        /*07f8*/ 	.word	0x000085c0
        /*07fc*/ 	.word	0x0000005b
        /*0800*/ 	.word	0x00000000
        /*0804*/ 	.short	0x0101
        /*0806*/ 	.byte	0xff
	.zero		1


	//   ....[109]....
        /*0808*/ 	.word	0x000085e0
        /*080c*/ 	.word	0x0000005c
        /*0810*/ 	.word	0x00000020
        /*0814*/ 	.short	0x010a
        /*0816*/ 	.byte	0xff
	.zero		1


	//   ....[110]....
        /*0818*/ 	.word	0x000086b0
        /*081c*/ 	.word	0x0000005c
        /*0820*/ 	.word	0x00000020
        /*0824*/ 	.short	0x010a
        /*0826*/ 	.byte	0xff
	.zero		1


	//   ....[111]....
        /*0828*/ 	.word	0x00008f90
        /*082c*/ 	.word	0x0000005b
        /*0830*/ 	.word	0x00000000
        /*0834*/ 	.short	0x0101
        /*0836*/ 	.byte	0xff
	.zero		1


	//   ....[112]....
        /*0838*/ 	.word	0x00008fb0
        /*083c*/ 	.word	0x0000005c
        /*0840*/ 	.word	0x00000020
        /*0844*/ 	.short	0x010a
        /*0846*/ 	.byte	0xff
	.zero		1


	//   ....[113]....
        /*0848*/ 	.word	0x00009080
        /*084c*/ 	.word	0x0000005c
        /*0850*/ 	.word	0x00000020
        /*0854*/ 	.short	0x010a
        /*0856*/ 	.byte	0xff
	.zero		1


	//   ....[114]....
        /*0858*/ 	.word	0x00009930
        /*085c*/ 	.word	0x0000005b
        /*0860*/ 	.word	0x00000000
        /*0864*/ 	.short	0x0101
        /*0866*/ 	.byte	0xff
	.zero		1


	//   ....[115]....
        /*0868*/ 	.word	0x00009950
        /*086c*/ 	.word	0x0000005c
        /*0870*/ 	.word	0x00000020
        /*0874*/ 	.short	0x010a
        /*0876*/ 	.byte	0xff
	.zero		1


	//   ....[116]....
        /*0878*/ 	.word	0x00009a20
        /*087c*/ 	.word	0x0000005c
        /*0880*/ 	.word	0x00000020
        /*0884*/ 	.short	0x010a
        /*0886*/ 	.byte	0xff
	.zero		1


	//   ....[117]....
        /*0888*/ 	.word	0x0000a2d0
        /*088c*/ 	.word	0x0000005b
        /*0890*/ 	.word	0x00000000
        /*0894*/ 	.short	0x0101
        /*0896*/ 	.byte	0xff
	.zero		1


	//   ....[118]....
        /*0898*/ 	.word	0x0000a2f0
        /*089c*/ 	.word	0x0000005c
        /*08a0*/ 	.word	0x00000020
        /*08a4*/ 	.short	0x010a
        /*08a6*/ 	.byte	0xff
	.zero		1


	//   ....[119]....
        /*08a8*/ 	.word	0x0000a3c0
        /*08ac*/ 	.word	0x0000005c
        /*08b0*/ 	.word	0x00000020
        /*08b4*/ 	.short	0x010a
        /*08b6*/ 	.byte	0xff
	.zero		1


	//   ....[120]....
        /*08b8*/ 	.word	0x0000a700
        /*08bc*/ 	.word	0x000000ff
        /*08c0*/ 	.word	0x00000000
        /*08c4*/ 	.short	0x0101
        /*08c6*/ 	.byte	0x05
	.zero		1


	//   ....[121]....
        /*08c8*/ 	.word	0x0000ac80
        /*08cc*/ 	.word	0x00000002
        /*08d0*/ 	.word	0x00000000
        /*08d4*/ 	.short	0x0101
        /*08d6*/ 	.byte	0xff
	.zero		1


	//   ....[122]....
        /*08d8*/ 	.word	0x0000aef0
        /*08dc*/ 	.word	0x000000ff
        /*08e0*/ 	.word	0x00000000
        /*08e4*/ 	.short	0x0101
        /*08e6*/ 	.byte	0x04
	.zero		1


	//   ....[123]....
        /*08e8*/ 	.word	0x0000af10
        /*08ec*/ 	.word	0x00000003
        /*08f0*/ 	.word	0x000000e0
        /*08f4*/ 	.short	0x010a
        /*08f6*/ 	.byte	0xff
	.zero		1


	//   ....[124]....
        /*08f8*/ 	.word	0x0000af70
        /*08fc*/ 	.word	0x00000002
        /*0900*/ 	.word	0x00000010
        /*0904*/ 	.short	0x010a
        /*0906*/ 	.byte	0xff
	.zero		1


	//   ....[125]....
        /*0908*/ 	.word	0x0000afd0
        /*090c*/ 	.word	0x00000002
        /*0910*/ 	.word	0x00000010
        /*0914*/ 	.short	0x010a
        /*0916*/ 	.byte	0xff
	.zero		1


	//   ....[126]....
        /*0918*/ 	.word	0x0000b020
        /*091c*/ 	.word	0x00000002
        /*0920*/ 	.word	0x00000070
        /*0924*/ 	.short	0x010a
        /*0926*/ 	.byte	0xff
	.zero		1


	//   ....[127]....
        /*0928*/ 	.word	0x0000b080
        /*092c*/ 	.word	0x00000000
        /*0930*/ 	.word	0x00000000
        /*0934*/ 	.short	0x010a
        /*0936*/ 	.byte	0xff
	.zero		1


	//   ....[128]....
        /*0938*/ 	.word	0x0000b0d0
        /*093c*/ 	.word	0x00000000
        /*0940*/ 	.word	0x000000d0
        /*0944*/ 	.short	0x010a
        /*0946*/ 	.byte	0xff
	.zero		1


	//   ....[129]....
        /*0948*/ 	.word	0x0000b130
        /*094c*/ 	.word	0x00000000
        /*0950*/ 	.word	0x00000080
        /*0954*/ 	.short	0x010a
        /*0956*/ 	.byte	0xff
	.zero		1


	//   ....[130]....
        /*0958*/ 	.word	0x0000b180
        /*095c*/ 	.word	0x00000000
        /*0960*/ 	.word	0x00000070
        /*0964*/ 	.short	0x010a
        /*0966*/ 	.byte	0xff
	.zero		1


	//   ....[131]....
        /*0968*/ 	.word	0x0000b1e0
        /*096c*/ 	.word	0x00000000
        /*0970*/ 	.word	0x00000080
        /*0974*/ 	.short	0x010a
        /*0976*/ 	.byte	0xff
	.zero		1


	//   ....[132]....
        /*0978*/ 	.word	0x0000b230
        /*097c*/ 	.word	0x00000000
        /*0980*/ 	.word	0x00000070
        /*0984*/ 	.short	0x010a
        /*0986*/ 	.byte	0xff
	.zero		1


	//   ....[133]....
        /*0988*/ 	.word	0x0000b290
        /*098c*/ 	.word	0x00000003
        /*0990*/ 	.word	0x000000b0
        /*0994*/ 	.short	0x010a
        /*0996*/ 	.byte	0xff
	.zero		1


	//   ....[134]....
        /*0998*/ 	.word	0x0000b2f0
        /*099c*/ 	.word	0x00000000
        /*09a0*/ 	.word	0x00000000
        /*09a4*/ 	.short	0x010a
        /*09a6*/ 	.byte	0xff
	.zero		1


	//   ....[135]....
        /*09a8*/ 	.word	0x0000b350
        /*09ac*/ 	.word	0x00000000
        /*09b0*/ 	.word	0x00000000
        /*09b4*/ 	.short	0x010a
        /*09b6*/ 	.byte	0xff
	.zero		1


	//   ....[136]....
        /*09b8*/ 	.word	0x0000b3b0
        /*09bc*/ 	.word	0x00000000
        /*09c0*/ 	.word	0x00000000
        /*09c4*/ 	.short	0x010a
        /*09c6*/ 	.byte	0xff
	.zero		1


	//   ....[137]....
        /*09c8*/ 	.word	0x0000b410
        /*09cc*/ 	.word	0x00000000
        /*09d0*/ 	.word	0x00000000
        /*09d4*/ 	.short	0x010a
        /*09d6*/ 	.byte	0xff
	.zero		1


	//   ....[138]....
        /*09d8*/ 	.word	0x0000b470
        /*09dc*/ 	.word	0x00000000
        /*09e0*/ 	.word	0x00000000
        /*09e4*/ 	.short	0x010a
        /*09e6*/ 	.byte	0xff
	.zero		1


	//   ....[139]....
        /*09e8*/ 	.word	0x0000b4c0
        /*09ec*/ 	.word	0x00000000
        /*09f0*/ 	.word	0x00000070
        /*09f4*/ 	.short	0x010a
        /*09f6*/ 	.byte	0xff
	.zero		1


	//   ....[140]....
        /*09f8*/ 	.word	0x0000b520
        /*09fc*/ 	.word	0x00000000
        /*0a00*/ 	.word	0x00000068
        /*0a04*/ 	.short	0x010a
        /*0a06*/ 	.byte	0xff
	.zero		1


	//   ....[141]....
        /*0a08*/ 	.word	0x0000b580
        /*0a0c*/ 	.word	0x00000003
        /*0a10*/ 	.word	0x00000040
        /*0a14*/ 	.short	0x010a
        /*0a16*/ 	.byte	0xff
	.zero		1


	//   ....[142]....
        /*0a18*/ 	.word	0x0000b5e0
        /*0a1c*/ 	.word	0x00000003
        /*0a20*/ 	.word	0x00000048
        /*0a24*/ 	.short	0x010a
        /*0a26*/ 	.byte	0xff
	.zero		1


	//   ....[143]....
        /*0a28*/ 	.word	0x0000b640
        /*0a2c*/ 	.word	0x00000003
        /*0a30*/ 	.word	0x00000050
        /*0a34*/ 	.short	0x010a
        /*0a36*/ 	.byte	0xff
	.zero		1


	//   ....[144]....
        /*0a38*/ 	.word	0x0000b6a0
        /*0a3c*/ 	.word	0x00000003
        /*0a40*/ 	.word	0x00000058
        /*0a44*/ 	.short	0x010a
        /*0a46*/ 	.byte	0xff
	.zero		1


	//   ....[145]....
        /*0a48*/ 	.word	0x0000b700
        /*0a4c*/ 	.word	0x00000003
        /*0a50*/ 	.word	0x00000040
        /*0a54*/ 	.short	0x010a
        /*0a56*/ 	.byte	0xff
	.zero		1


	//   ....[146]....
        /*0a58*/ 	.word	0x0000b760
        /*0a5c*/ 	.word	0x00000003
        /*0a60*/ 	.word	0x00000048
        /*0a64*/ 	.short	0x010a
        /*0a66*/ 	.byte	0xff
	.zero		1


	//   ....[147]....
        /*0a68*/ 	.word	0x0000b7c0
        /*0a6c*/ 	.word	0x00000003
        /*0a70*/ 	.word	0x00000050
        /*0a74*/ 	.short	0x010a
        /*0a76*/ 	.byte	0xff
	.zero		1


	//   ....[148]....
        /*0a78*/ 	.word	0x0000b820
        /*0a7c*/ 	.word	0x00000003
        /*0a80*/ 	.word	0x00000058
        /*0a84*/ 	.short	0x010a
        /*0a86*/ 	.byte	0xff
	.zero		1


	//   ....[149]....
        /*0a88*/ 	.word	0x0000b880
        /*0a8c*/ 	.word	0x00000003
        /*0a90*/ 	.word	0x00000040
        /*0a94*/ 	.short	0x010a
        /*0a96*/ 	.byte	0xff
	.zero		1


	//   ....[150]....
        /*0a98*/ 	.word	0x0000b8e0
        /*0a9c*/ 	.word	0x00000003
        /*0aa0*/ 	.word	0x00000048
        /*0aa4*/ 	.short	0x010a
        /*0aa6*/ 	.byte	0xff
	.zero		1


	//   ....[151]....
        /*0aa8*/ 	.word	0x0000b940
        /*0aac*/ 	.word	0x00000003
        /*0ab0*/ 	.word	0x00000050
        /*0ab4*/ 	.short	0x010a
        /*0ab6*/ 	.byte	0xff
	.zero		1


	//   ....[152]....
        /*0ab8*/ 	.word	0x0000b990
        /*0abc*/ 	.word	0x00000000
        /*0ac0*/ 	.word	0x00000070
        /*0ac4*/ 	.short	0x010a
        /*0ac6*/ 	.byte	0xff
	.zero		1


	//   ....[153]....
        /*0ac8*/ 	.word	0x0000b9f0
        /*0acc*/ 	.word	0x00000002
        /*0ad0*/ 	.word	0x00000020
        /*0ad4*/ 	.short	0x010a
        /*0ad6*/ 	.byte	0xff
	.zero		1


	//   ....[154]....
        /*0ad8*/ 	.word	0x0000ba40
        /*0adc*/ 	.word	0x00000057
        /*0ae0*/ 	.word	0x00000090
        /*0ae4*/ 	.short	0x010a
        /*0ae6*/ 	.byte	0xff
	.zero		1


	//   ....[155]....
        /*0ae8*/ 	.word	0x0000ba90
        /*0aec*/ 	.word	0x00000003
        /*0af0*/ 	.word	0x00000020
        /*0af4*/ 	.short	0x010a
        /*0af6*/ 	.byte	0xff
	.zero		1


	//   ....[156]....
        /*0af8*/ 	.word	0x0000bae0
        /*0afc*/ 	.word	0x0000005b
        /*0b00*/ 	.word	0x00000020
        /*0b04*/ 	.short	0x010a
        /*0b06*/ 	.byte	0xff
	.zero		1


	//   ....[157]....
        /*0b08*/ 	.word	0x0000bb30
        /*0b0c*/ 	.word	0x0000005b
        /*0b10*/ 	.word	0x00000020
        /*0b14*/ 	.short	0x010a
        /*0b16*/ 	.byte	0xff
	.zero		1


	//   ....[158]....
        /*0b18*/ 	.word	0x0000bb80
        /*0b1c*/ 	.word	0x0000005c
        /*0b20*/ 	.word	0x00000020
        /*0b24*/ 	.short	0x010a
        /*0b26*/ 	.byte	0xff
	.zero		1


	//   ....[159]....
        /*0b28*/ 	.word	0x0000bbd0
        /*0b2c*/ 	.word	0x0000005c
        /*0b30*/ 	.word	0x00000020
        /*0b34*/ 	.short	0x010a
        /*0b36*/ 	.byte	0xff
	.zero		1


	//   ....[160]....
        /*0b38*/ 	.word	0x0000bc20
        /*0b3c*/ 	.word	0x0000005c
        /*0b40*/ 	.word	0x00000020
        /*0b44*/ 	.short	0x010a
        /*0b46*/ 	.byte	0xff
	.zero		1


	//   ....[161]....
        /*0b48*/ 	.word	0x0000bc70
        /*0b4c*/ 	.word	0x0000005c
        /*0b50*/ 	.word	0x00000020
        /*0b54*/ 	.short	0x010a
        /*0b56*/ 	.byte	0xff
	.zero		1


	//----- nvinfo : EIATTR_NUM_MBARRIERS
	.align		4
.L_47:
        /*0b58*/ 	.byte	0x03, 0x38
        /*0b5a*/ 	.short	0x001e


	//----- nvinfo : EIATTR_EXIT_INSTR_OFFSETS
	.align		4
        /*0b5c*/ 	.byte	0x04, 0x1c
        /*0b5e*/ 	.short	(.L_49 - .L_48)


	//   ....[0]....
.L_48:
        /*0b60*/ 	.word	0x000024f0


	//   ....[1]....
        /*0b64*/ 	.word	0x000029e0


	//   ....[2]....
        /*0b68*/ 	.word	0x00002a40


	//   ....[3]....
        /*0b6c*/ 	.word	0x00003b00


	//   ....[4]....
        /*0b70*/ 	.word	0x00005150


	//   ....[5]....
        /*0b74*/ 	.word	0x00005190


	//   ....[6]....
        /*0b78*/ 	.word	0x0000ade0


	//   ....[7]....
        /*0b7c*/ 	.word	0x0000ae60


	//   ....[8]....
        /*0b80*/ 	.word	0x0000ae90


	//   ....[9]....
        /*0b84*/ 	.word	0x0000af00


	//----- nvinfo : EIATTR_MAX_THREADS
	.align		4
.L_49:
        /*0b88*/ 	.byte	0x04, 0x05
        /*0b8a*/ 	.short	(.L_51 - .L_50)
.L_50:
        /*0b8c*/ 	.word	0x00000100
        /*0b90*/ 	.word	0x00000001
        /*0b94*/ 	.word	0x00000001


	//----- nvinfo : EIATTR_CRS_STACK_SIZE
	.align		4
.L_51:
        /*0b98*/ 	.byte	0x04, 0x1e
        /*0b9a*/ 	.short	(.L_53 - .L_52)
.L_52:
        /*0b9c*/ 	.word	0x00000000


	//----- nvinfo : EIATTR_CBANK_PARAM_SIZE
	.align		4
.L_53:
        /*0ba0*/ 	.byte	0x03, 0x19
        /*0ba2*/ 	.short	0x0800


	//----- nvinfo : EIATTR_PARAM_CBANK
	.align		4
        /*0ba4*/ 	.byte	0x04, 0x0a
        /*0ba6*/ 	.short	(.L_55 - .L_54)
	.align		4
.L_54:
        /*0ba8*/ 	.word	index@(.nv.constant0._ZN7cutlass13device_kernelINS_4gemm6kernel13GemmUniversalIN4cute5tupleIJiiiiEEENS1_10collective13CollectiveMmaINS1_35MainloopSm100TmaUmmaWarpSpecializedILi2ELi2ELi4ENS5_IJNS4_1CILi1EEESB_SB_EEEEENS5_IJNSA_ILi128EEESE_NSA_ILi64EEEEEENS_10tfloat32_tENS5_IJlSB_lEEESH_SI_NS4_8TiledMMAINS4_8MMA_AtomIJNS4_17SM100_MMA_TF32_SSISH_SH_fLi128ELi128ELNS4_4UMMA5MajorE0ELSN_0ELNSM_7ScaleInE0ELSO_0EEEEEENS4_6LayoutISC_NS5_IJNSA_ILi0EEESS_SS_EEEEENS5_IJNS4_10UnderscoreESV_SV_EEEEENS4_13SM90_TMA_LOADENS4_14ComposedLayoutINS4_7SwizzleILi3ELi4ELi3EEENS4_18smem_ptr_flag_bitsILi32EEENSR_INS5_IJNSA_ILi8EEENSA_ILi32EEEEEENS5_IJS15_SB_EEEEEEEvNS4_8identityESY_S19_vS1A_EENS_8epilogue10collective18CollectiveEpilogueINS1C_23Sm100TmaWarpSpecializedILi4ELi2ELi16ELb1ELb0EEEJSG_NS5_IJNSR_ISE_SB_EENSR_INSA_ILi16EEESB_EEEEESH_SI_SH_SI_NS1C_6fusion15FusionCallbacksIS1G_NS1L_17LinearCombinationISH_fSH_fLNS_15FloatRoundStyleE2EEESG_S1K_JEEENS4_5SM1004TMEM4LOAD26SM100_TMEM_LOAD_32dp32b16xESY_NSZ_INS10_ILi2ELi4ELi3EEES13_NSR_INS5_IJS14_S1I_EEENS5_IJS1I_SB_EEEEEEENS4_39AutoVectorizingCopyWithAssumedAlignmentILi128EEENS4_14SM90_TMA_STOREES1Z_S21_S21_EEEvvEEEEvNT_6ParamsE)
        /*0bac*/ 	.short	0x0380
        /*0bae*/ 	.short	0x0800


	//----- nvinfo : EIATTR_SW_WAR
	.align		4
.L_55:
        /*0bb0*/ 	.byte	0x04, 0x36
        /*0bb2*/ 	.short	(.L_57 - .L_56)
.L_56:
        /*0bb4*/ 	.word	0x00000008
.L_57:


//--------------------- .nv.callgraph             --------------------------
	.section	.nv.callgraph,"",@"SHT_CUDA_CALLGRAPH"
	.align	4
	.sectionentsize	8
	.align		4
        /*0000*/ 	.word	0x00000000
	.align		4
        /*0004*/ 	.word	0xffffffff
	.align		4
        /*0008*/ 	.word	index@(_ZN7cutlass13device_kernelINS_4gemm6kernel13GemmUniversalIN4cute5tupleIJiiiiEEENS1_10collective13CollectiveMmaINS1_35MainloopSm100TmaUmmaWarpSpecializedILi2ELi2ELi4ENS5_IJNS4_1CILi1EEESB_SB_EEEEENS5_IJNSA_ILi128EEESE_NSA_ILi64EEEEEENS_10tfloat32_tENS5_IJlSB_lEEESH_SI_NS4_8TiledMMAINS4_8MMA_AtomIJNS4_17SM100_MMA_TF32_SSISH_SH_fLi128ELi128ELNS4_4UMMA5MajorE0ELSN_0ELNSM_7ScaleInE0ELSO_0EEEEEENS4_6LayoutISC_NS5_IJNSA_ILi0EEESS_SS_EEEEENS5_IJNS4_10UnderscoreESV_SV_EEEEENS4_13SM90_TMA_LOADENS4_14ComposedLayoutINS4_7SwizzleILi3ELi4ELi3EEENS4_18smem_ptr_flag_bitsILi32EEENSR_INS5_IJNSA_ILi8EEENSA_ILi32EEEEEENS5_IJS15_SB_EEEEEEEvNS4_8identityESY_S19_vS1A_EENS_8epilogue10collective18CollectiveEpilogueINS1C_23Sm100TmaWarpSpecializedILi4ELi2ELi16ELb1ELb0EEEJSG_NS5_IJNSR_ISE_SB_EENSR_INSA_ILi16EEESB_EEEEESH_SI_SH_SI_NS1C_6fusion15FusionCallbacksIS1G_NS1L_17LinearCombinationISH_fSH_fLNS_15FloatRoundStyleE2EEESG_S1K_JEEENS4_5SM1004TMEM4LOAD26SM100_TMEM_LOAD_32dp32b16xESY_NSZ_INS10_ILi2ELi4ELi3EEES13_NSR_INS5_IJS14_S1I_EEENS5_IJS1I_SB_EEEEEEENS4_39AutoVectorizingCopyWithAssumedAlignmentILi128EEENS4_14SM90_TMA_STOREES1Z_S21_S21_EEEvvEEEEvNT_6ParamsE)
	.align		4
        /*000c*/ 	.word	index@(__assertfail)
	.align		4
        /*0010*/ 	.word	0x00000000
	.align		4
        /*0014*/ 	.word	0xfffffffe
	.align		4
        /*0018*/ 	.word	0x00000000
	.align		4
        /*001c*/ 	.word	0xfffffffd
	.align		4
        /*0020*/ 	.word	0x00000000
	.align		4
        /*0024*/ 	.word	0xfffffffc


//--------------------- .nv.constant4             --------------------------
	.section	.nv.constant4,"a",@progbits
	.align	8
	.align		8
.nv.constant4:
        /*0000*/ 	.dword	__assertfail
	.align		8
        /*0008*/ 	.dword	__unnamed_1
	.align		8
        /*0010*/ 	.dword	__unnamed_2
	.align		8
        /*0018*/ 	.dword	_ZN40_INTERNAL_5ce4c246_4_k_cu_c47081fd_236664cuda3std3__45__cpo5beginE
	.align		8
        /*0020*/ 	.dword	_ZN40_INTERNAL_5ce4c246_4_k_cu_c47081fd_236664cuda3std3__45__cpo3endE
	.align		8
        /*0028*/ 	.dword	_ZN40_INTERNAL_5ce4c246_4_k_cu_c47081fd_236664cuda3std3__45__cpo6cbeginE
	.align		8
        /*0030*/ 	.dword	_ZN40_INTERNAL_5ce4c246_4_k_cu_c47081fd_236664cuda3std3__45__cpo4cendE
	.align		8
        /*0038*/ 	.dword	_ZN40_INTERNAL_5ce4c246_4_k_cu_c47081fd_236664cuda3std3__442_GLOBAL__N__5ce4c246_4_k_cu_c47081fd_236666ignoreE
	.align		8
        /*0040*/ 	.dword	_ZN40_INTERNAL_5ce4c246_4_k_cu_c47081fd_236664cuda3std3__419piecewise_constructE
	.align		8
        /*0048*/ 	.dword	_ZN40_INTERNAL_5ce4c246_4_k_cu_c47081fd_236664cuda3std3__48in_placeE
	.align		8
        /*0050*/ 	.dword	_ZN40_INTERNAL_5ce4c246_4_k_cu_c47081fd_236664cuda3std6ranges3__45__cpo4swapE
	.align		8
        /*0058*/ 	.dword	_ZN40_INTERNAL_5ce4c246_4_k_cu_c47081fd_236664cuda3std6ranges3__45__cpo9iter_moveE
	.align		8
        /*0060*/ 	.dword	_ZN40_INTERNAL_5ce4c246_4_k_cu_c47081fd_236664cute7productE
	.align		8
        /*0068*/ 	.dword	_ZN40_INTERNAL_5ce4c246_4_k_cu_c47081fd_236664cute1_E
	.align		8
        /*0070*/ 	.dword	$str$25
	.align		8
        /*0078*/ 	.dword	$str$26
	.align		8
        /*0080*/ 	.dword	$str$27
	.align		8
        /*0088*/ 	.dword	$str$28


//--------------------- .text._ZN7cutlass13device_kernelINS_4gemm6kernel13GemmUniversalIN4cute5tupleIJiiiiEEENS1_10collective13CollectiveMmaINS1_35MainloopSm100TmaUmmaWarpSpecializedILi2ELi2ELi4ENS5_IJNS4_1CILi1EEESB_SB_EEEEENS5_IJNSA_ILi128EEESE_NSA_ILi64EEEEEENS_10tfloat32_tENS5_IJlSB_lEEESH_SI_NS4_8TiledMMAINS4_8MMA_AtomIJNS4_17SM100_MMA_TF32_SSISH_SH_fLi128ELi128ELNS4_4UMMA5MajorE0ELSN_0ELNSM_7ScaleInE0ELSO_0EEEEEENS4_6LayoutISC_NS5_IJNSA_ILi0EEESS_SS_EEEEENS5_IJNS4_10UnderscoreESV_SV_EEEEENS4_13SM90_TMA_LOADENS4_14ComposedLayoutINS4_7SwizzleILi3ELi4ELi3EEENS4_18smem_ptr_flag_bitsILi32EEENSR_INS5_IJNSA_ILi8EEENSA_ILi32EEEEEENS5_IJS15_SB_EEEEEEEvNS4_8identityESY_S19_vS1A_EENS_8epilogue10collective18CollectiveEpilogueINS1C_23Sm100TmaWarpSpecializedILi4ELi2ELi16ELb1ELb0EEEJSG_NS5_IJNSR_ISE_SB_EENSR_INSA_ILi16EEESB_EEEEESH_SI_SH_SI_NS1C_6fusion15FusionCallbacksIS1G_NS1L_17LinearCombinationISH_fSH_fLNS_15FloatRoundStyleE2EEESG_S1K_JEEENS4_5SM1004TMEM4LOAD26SM100_TMEM_LOAD_32dp32b16xESY_NSZ_INS10_ILi2ELi4ELi3EEES13_NSR_INS5_IJS14_S1I_EEENS5_IJS1I_SB_EEEEEEENS4_39AutoVectorizingCopyWithAssumedAlignmentILi128EEENS4_14SM90_TMA_STOREES1Z_S21_S21_EEEvvEEEEvNT_6ParamsE --------------------------
	.section	.text._ZN7cutlass13device_kernelINS_4gemm6kernel13GemmUniversalIN4cute5tupleIJiiiiEEENS1_10collective13CollectiveMmaINS1_35MainloopSm100TmaUmmaWarpSpecializedILi2ELi2ELi4ENS5_IJNS4_1CILi1EEESB_SB_EEEEENS5_IJNSA_ILi128EEESE_NSA_ILi64EEEEEENS_10tfloat32_tENS5_IJlSB_lEEESH_SI_NS4_8TiledMMAINS4_8MMA_AtomIJNS4_17SM100_MMA_TF32_SSISH_SH_fLi128ELi128ELNS4_4UMMA5MajorE0ELSN_0ELNSM_7ScaleInE0ELSO_0EEEEEENS4_6LayoutISC_NS5_IJNSA_ILi0EEESS_SS_EEEEENS5_IJNS4_10UnderscoreESV_SV_EEEEENS4_13SM90_TMA_LOADENS4_14ComposedLayoutINS4_7SwizzleILi3ELi4ELi3EEENS4_18smem_ptr_flag_bitsILi32EEENSR_INS5_IJNSA_ILi8EEENSA_ILi32EEEEEENS5_IJS15_SB_EEEEEEEvNS4_8identityESY_S19_vS1A_EENS_8epilogue10collective18CollectiveEpilogueINS1C_23Sm100TmaWarpSpecializedILi4ELi2ELi16ELb1ELb0EEEJSG_NS5_IJNSR_ISE_SB_EENSR_INSA_ILi16EEESB_EEEEESH_SI_SH_SI_NS1C_6fusion15FusionCallbacksIS1G_NS1L_17LinearCombinationISH_fSH_fLNS_15FloatRoundStyleE2EEESG_S1K_JEEENS4_5SM1004TMEM4LOAD26SM100_TMEM_LOAD_32dp32b16xESY_NSZ_INS10_ILi2ELi4ELi3EEES13_NSR_INS5_IJS14_S1I_EEENS5_IJS1I_SB_EEEEEEENS4_39AutoVectorizingCopyWithAssumedAlignmentILi128EEENS4_14SM90_TMA_STOREES1Z_S21_S21_EEEvvEEEEvNT_6ParamsE,"ax",@progbits
	.align	128
.text._ZN7cutlass13device_kernelINS_4gemm6kernel13GemmUniversalIN4cute5tupleIJiiiiEEENS1_10collective13CollectiveMmaINS1_35MainloopSm100TmaUmmaWarpSpecializedILi2ELi2ELi4ENS5_IJNS4_1CILi1EEESB_SB_EEEEENS5_IJNSA_ILi128EEESE_NSA_ILi64EEEEEENS_10tfloat32_tENS5_IJlSB_lEEESH_SI_NS4_8TiledMMAINS4_8MMA_AtomIJNS4_17SM100_MMA_TF32_SSISH_SH_fLi128ELi128ELNS4_4UMMA5MajorE0ELSN_0ELNSM_7ScaleInE0ELSO_0EEEEEENS4_6LayoutISC_NS5_IJNSA_ILi0EEESS_SS_EEEEENS5_IJNS4_10UnderscoreESV_SV_EEEEENS4_13SM90_TMA_LOADENS4_14ComposedLayoutINS4_7SwizzleILi3ELi4ELi3EEENS4_18smem_ptr_flag_bitsILi32EEENSR_INS5_IJNSA_ILi8EEENSA_ILi32EEEEEENS5_IJS15_SB_EEEEEEEvNS4_8identityESY_S19_vS1A_EENS_8epilogue10collective18CollectiveEpilogueINS1C_23Sm100TmaWarpSpecializedILi4ELi2ELi16ELb1ELb0EEEJSG_NS5_IJNSR_ISE_SB_EENSR_INSA_ILi16EEESB_EEEEESH_SI_SH_SI_NS1C_6fusion15FusionCallbacksIS1G_NS1L_17LinearCombinationISH_fSH_fLNS_15FloatRoundStyleE2EEESG_S1K_JEEENS4_5SM1004TMEM4LOAD26SM100_TMEM_LOAD_32dp32b16xESY_NSZ_INS10_ILi2ELi4ELi3EEES13_NSR_INS5_IJS14_S1I_EEENS5_IJS1I_SB_EEEEEEENS4_39AutoVectorizingCopyWithAssumedAlignmentILi128EEENS4_14SM90_TMA_STOREES1Z_S21_S21_EEEvvEEEEvNT_6ParamsE:
        .type           _ZN7cutlass13device_kernelINS_4gemm6kernel13GemmUniversalIN4cute5tupleIJiiiiEEENS1_10collective13CollectiveMmaINS1_35MainloopSm100TmaUmmaWarpSpecializedILi2ELi2ELi4ENS5_IJNS4_1CILi1EEESB_SB_EEEEENS5_IJNSA_ILi128EEESE_NSA_ILi64EEEEEENS_10tfloat32_tENS5_IJlSB_lEEESH_SI_NS4_8TiledMMAINS4_8MMA_AtomIJNS4_17SM100_MMA_TF32_SSISH_SH_fLi128ELi128ELNS4_4UMMA5MajorE0ELSN_0ELNSM_7ScaleInE0ELSO_0EEEEEENS4_6LayoutISC_NS5_IJNSA_ILi0EEESS_SS_EEEEENS5_IJNS4_10UnderscoreESV_SV_EEEEENS4_13SM90_TMA_LOADENS4_14ComposedLayoutINS4_7SwizzleILi3ELi4ELi3EEENS4_18smem_ptr_flag_bitsILi32EEENSR_INS5_IJNSA_ILi8EEENSA_ILi32EEEEEENS5_IJS15_SB_EEEEEEEvNS4_8identityESY_S19_vS1A_EENS_8epilogue10collective18CollectiveEpilogueINS1C_23Sm100TmaWarpSpecializedILi4ELi2ELi16ELb1ELb0EEEJSG_NS5_IJNSR_ISE_SB_EENSR_INSA_ILi16EEESB_EEEEESH_SI_SH_SI_NS1C_6fusion15FusionCallbacksIS1G_NS1L_17LinearCombinationISH_fSH_fLNS_15FloatRoundStyleE2EEESG_S1K_JEEENS4_5SM1004TMEM4LOAD26SM100_TMEM_LOAD_32dp32b16xESY_NSZ_INS10_ILi2ELi4ELi3EEES13_NSR_INS5_IJS14_S1I_EEENS5_IJS1I_SB_EEEEEEENS4_39AutoVectorizingCopyWithAssumedAlignmentILi128EEENS4_14SM90_TMA_STOREES1Z_S21_S21_EEEvvEEEEvNT_6ParamsE,@function
        .size           _ZN7cutlass13device_kernelINS_4gemm6kernel13GemmUniversalIN4cute5tupleIJiiiiEEENS1_10collective13CollectiveMmaINS1_35MainloopSm100TmaUmmaWarpSpecializedILi2ELi2ELi4ENS5_IJNS4_1CILi1EEESB_SB_EEEEENS5_IJNSA_ILi128EEESE_NSA_ILi64EEEEEENS_10tfloat32_tENS5_IJlSB_lEEESH_SI_NS4_8TiledMMAINS4_8MMA_AtomIJNS4_17SM100_MMA_TF32_SSISH_SH_fLi128ELi128ELNS4_4UMMA5MajorE0ELSN_0ELNSM_7ScaleInE0ELSO_0EEEEEENS4_6LayoutISC_NS5_IJNSA_ILi0EEESS_SS_EEEEENS5_IJNS4_10UnderscoreESV_SV_EEEEENS4_13SM90_TMA_LOADENS4_14ComposedLayoutINS4_7SwizzleILi3ELi4ELi3EEENS4_18smem_ptr_flag_bitsILi32EEENSR_INS5_IJNSA_ILi8EEENSA_ILi32EEEEEENS5_IJS15_SB_EEEEEEEvNS4_8identityESY_S19_vS1A_EENS_8epilogue10collective18CollectiveEpilogueINS1C_23Sm100TmaWarpSpecializedILi4ELi2ELi16ELb1ELb0EEEJSG_NS5_IJNSR_ISE_SB_EENSR_INSA_ILi16EEESB_EEEEESH_SI_SH_SI_NS1C_6fusion15FusionCallbacksIS1G_NS1L_17LinearCombinationISH_fSH_fLNS_15FloatRoundStyleE2EEESG_S1K_JEEENS4_5SM1004TMEM4LOAD26SM100_TMEM_LOAD_32dp32b16xESY_NSZ_INS10_ILi2ELi4ELi3EEES13_NSR_INS5_IJS14_S1I_EEENS5_IJS1I_SB_EEEEEEENS4_39AutoVectorizingCopyWithAssumedAlignmentILi128EEENS4_14SM90_TMA_STOREES1Z_S21_S21_EEEvvEEEEvNT_6ParamsE,(.L_x_214 - _ZN7cutlass13device_kernelINS_4gemm6kernel13GemmUniversalIN4cute5tupleIJiiiiEEENS1_10collective13CollectiveMmaINS1_35MainloopSm100TmaUmmaWarpSpecializedILi2ELi2ELi4ENS5_IJNS4_1CILi1EEESB_SB_EEEEENS5_IJNSA_ILi128EEESE_NSA_ILi64EEEEEENS_10tfloat32_tENS5_IJlSB_lEEESH_SI_NS4_8TiledMMAINS4_8MMA_AtomIJNS4_17SM100_MMA_TF32_SSISH_SH_fLi128ELi128ELNS4_4UMMA5MajorE0ELSN_0ELNSM_7ScaleInE0ELSO_0EEEEEENS4_6LayoutISC_NS5_IJNSA_ILi0EEESS_SS_EEEEENS5_IJNS4_10UnderscoreESV_SV_EEEEENS4_13SM90_TMA_LOADENS4_14ComposedLayoutINS4_7SwizzleILi3ELi4ELi3EEENS4_18smem_ptr_flag_bitsILi32EEENSR_INS5_IJNSA_ILi8EEENSA_ILi32EEEEEENS5_IJS15_SB_EEEEEEEvNS4_8identityESY_S19_vS1A_EENS_8epilogue10collective18CollectiveEpilogueINS1C_23Sm100TmaWarpSpecializedILi4ELi2ELi16ELb1ELb0EEEJSG_NS5_IJNSR_ISE_SB_EENSR_INSA_ILi16EEESB_EEEEESH_SI_SH_SI_NS1C_6fusion15FusionCallbacksIS1G_NS1L_17LinearCombinationISH_fSH_fLNS_15FloatRoundStyleE2EEESG_S1K_JEEENS4_5SM1004TMEM4LOAD26SM100_TMEM_LOAD_32dp32b16xESY_NSZ_INS10_ILi2ELi4ELi3EEES13_NSR_INS5_IJS14_S1I_EEENS5_IJS1I_SB_EEEEEEENS4_39AutoVectorizingCopyWithAssumedAlignmentILi128EEENS4_14SM90_TMA_STOREES1Z_S21_S21_EEEvvEEEEvNT_6ParamsE)
        .other          _ZN7cutlass13device_kernelINS_4gemm6kernel13GemmUniversalIN4cute5tupleIJiiiiEEENS1_10collective13CollectiveMmaINS1_35MainloopSm100TmaUmmaWarpSpecializedILi2ELi2ELi4ENS5_IJNS4_1CILi1EEESB_SB_EEEEENS5_IJNSA_ILi128EEESE_NSA_ILi64EEEEEENS_10tfloat32_tENS5_IJlSB_lEEESH_SI_NS4_8TiledMMAINS4_8MMA_AtomIJNS4_17SM100_MMA_TF32_SSISH_SH_fLi128ELi128ELNS4_4UMMA5MajorE0ELSN_0ELNSM_7ScaleInE0ELSO_0EEEEEENS4_6LayoutISC_NS5_IJNSA_ILi0EEESS_SS_EEEEENS5_IJNS4_10UnderscoreESV_SV_EEEEENS4_13SM90_TMA_LOADENS4_14ComposedLayoutINS4_7SwizzleILi3ELi4ELi3EEENS4_18smem_ptr_flag_bitsILi32EEENSR_INS5_IJNSA_ILi8EEENSA_ILi32EEEEEENS5_IJS15_SB_EEEEEEEvNS4_8identityESY_S19_vS1A_EENS_8epilogue10collective18CollectiveEpilogueINS1C_23Sm100TmaWarpSpecializedILi4ELi2ELi16ELb1ELb0EEEJSG_NS5_IJNSR_ISE_SB_EENSR_INSA_ILi16EEESB_EEEEESH_SI_SH_SI_NS1C_6fusion15FusionCallbacksIS1G_NS1L_17LinearCombinationISH_fSH_fLNS_15FloatRoundStyleE2EEESG_S1K_JEEENS4_5SM1004TMEM4LOAD26SM100_TMEM_LOAD_32dp32b16xESY_NSZ_INS10_ILi2ELi4ELi3EEES13_NSR_INS5_IJS14_S1I_EEENS5_IJS1I_SB_EEEEEEENS4_39AutoVectorizingCopyWithAssumedAlignmentILi128EEENS4_14SM90_TMA_STOREES1Z_S21_S21_EEEvvEEEEvNT_6ParamsE,@"STO_CUDA_ENTRY STV_DEFAULT"
_ZN7cutlass13device_kernelINS_4gemm6kernel13GemmUniversalIN4cute5tupleIJiiiiEEENS1_10collective13CollectiveMmaINS1_35MainloopSm100TmaUmmaWarpSpecializedILi2ELi2ELi4ENS5_IJNS4_1CILi1EEESB_SB_EEEEENS5_IJNSA_ILi128EEESE_NSA_ILi64EEEEEENS_10tfloat32_tENS5_IJlSB_lEEESH_SI_NS4_8TiledMMAINS4_8MMA_AtomIJNS4_17SM100_MMA_TF32_SSISH_SH_fLi128ELi128ELNS4_4UMMA5MajorE0ELSN_0ELNSM_7ScaleInE0ELSO_0EEEEEENS4_6LayoutISC_NS5_IJNSA_ILi0EEESS_SS_EEEEENS5_IJNS4_10UnderscoreESV_SV_EEEEENS4_13SM90_TMA_LOADENS4_14ComposedLayoutINS4_7SwizzleILi3ELi4ELi3EEENS4_18smem_ptr_flag_bitsILi32EEENSR_INS5_IJNSA_ILi8EEENSA_ILi32EEEEEENS5_IJS15_SB_EEEEEEEvNS4_8identityESY_S19_vS1A_EENS_8epilogue10collective18CollectiveEpilogueINS1C_23Sm100TmaWarpSpecializedILi4ELi2ELi16ELb1ELb0EEEJSG_NS5_IJNSR_ISE_SB_EENSR_INSA_ILi16EEESB_EEEEESH_SI_SH_SI_NS1C_6fusion15FusionCallbacksIS1G_NS1L_17LinearCombinationISH_fSH_fLNS_15FloatRoundStyleE2EEESG_S1K_JEEENS4_5SM1004TMEM4LOAD26SM100_TMEM_LOAD_32dp32b16xESY_NSZ_INS10_ILi2ELi4ELi3EEES13_NSR_INS5_IJS14_S1I_EEENS5_IJS1I_SB_EEEEEEENS4_39AutoVectorizingCopyWithAssumedAlignmentILi128EEENS4_14SM90_TMA_STOREES1Z_S21_S21_EEEvvEEEEvNT_6ParamsE:
[----:B------:R-:W1:Y:S01]  /*0000*/  LDC R1, c[0x0][0x37c] ;  /* 0x0000df00ff017b82 */ /* 0x000e620000000800 */
[----:B------:R-:W2:Y:S01]  /*0010*/  S2R R80, SR_TID.X ;  /* 0x0000000000507919 */ /* 0x000ea20000002100 */
[----:B------:R-:W3:Y:S01]  /*0020*/  LDCU.64 UR4, c[0x0][0x890] ;  /* 0x00011200ff0477ac */ /* 0x000ee20008000a00 */
[----:B------:R-:W-:Y:S02]  /*0030*/  PRMT R67, RZ, 0x7610, R67 ;  /* 0x00007610ff437816 */ /* 0x000fe40000000043 */
[----:B------:R-:W-:Y:S01]  /*0040*/  ELECT P5, URZ, PT ;  /* 0x0000000000ff782f */ /* 0x000fe200038a0000 */
[----:B------:R-:W4:Y:S01]  /*0050*/  LDCU.64 UR46, c[0x0][0x358] ;  /* 0x00006b00ff2e77ac */ /* 0x000f220008000a00 */
[----:B---3--:R-:W-:-:S04]  /*0060*/  UISETP.NE.U32.AND UP0, UPT, UR4, URZ, UPT ;  /* 0x000000ff0400728c */ /* 0x008fc8000bf05070 */
[----:B------:R-:W-:Y:S01]  /*0070*/  UISETP.NE.AND.EX UP0, UPT, UR5, URZ, UPT, UP0 ;  /* 0x000000ff0500728c */ /* 0x000fe2000bf05300 */
[----:B--2---:R-:W-:-:S05]  /*0080*/  SHF.R.U32.HI R72, RZ, 0x5, R80 ;  /* 0x00000005ff487819 */ /* 0x004fca0000011650 */
[----:B------:R-:W2:Y:S02]  /*0090*/  SHFL.IDX PT, R0, R72, RZ, 0x1f ;  /* 0x00001fff48007589 */ /* 0x000ea400000e0000 */
[----:B--2---:R-:W-:Y:S01]  /*00a0*/  R2UR UR8, R0 ;  /* 0x00000000000872ca */ /* 0x004fe200000e0000 */
[----:B-1--4-:R-:W-:-:S14]  /*00b0*/  BRA.U UP0, `(.L_x_0) ;  /* 0x00000001002c7547 */ /* 0x012fdc000b800000 */
[----:B------:R-:W1:Y:S02]  /*00c0*/  LDCU.64 UR6, c[0x0][0x888] ;  /* 0x00011100ff0677ac */ /* 0x000e640008000a00 */
[----:B-1----:R-:W-:-:S04]  /*00d0*/  UISETP.NE.U32.AND UP0, UPT, UR6, URZ, UPT ;  /* 0x000000ff0600728c */ /* 0x002fc8000bf05070 */
[----:B------:R-:W-:-:S09]  /*00e0*/  UISETP.NE.AND.EX UP0, UPT, UR7, URZ, UPT, UP0 ;  /* 0x000000ff0700728c */ /* 0x000fd2000bf05300 */
[----:B------:R-:W-:Y:S05]  /*00f0*/  BRA.U !UP0, `(.L_x_1) ;  /* 0x0000000108107547 */ /* 0x000fea000b800000 */
[----:B------:R-:W1:Y:S02]  /*0100*/  LDC.64 R2, c[0x0][0x888] ;  /* 0x00022200ff027b82 */ /* 0x000e640000000a00 */
[----:B-1----:R1:W5:Y:S01]  /*0110*/  LDG.E R35, desc[UR46][R2.64] ;  /* 0x0000002e02237981 */ /* 0x002362000c1e1900 */
[----:B------:R-:W-:Y:S01]  /*0120*/  HFMA2 R67, -RZ, RZ, 0, 5.9604644775390625e-08 ;  /* 0x00000001ff437431 */ /* 0x000fe200000001ff */
[----:B------:R-:W-:Y:S05]  /*0130*/  BRA `(.L_x_0) ;  /* 0x00000000000c7947 */ /* 0x000fea0003800000 */
.L_x_1:
[----:B------:R-:W1:Y:S01]  /*0140*/  LDCU UR6, c[0x0][0x880] ;  /* 0x00011000ff0677ac */ /* 0x000e620008000800 */
[----:B------:R-:W-:Y:S01]  /*0150*/  HFMA2 R67, -RZ, RZ, 0, 5.9604644775390625e-08 ;  /* 0x00000001ff437431 */ /* 0x000fe200000001ff */
[----:B-1----:R-:W-:-:S07]  /*0160*/  MOV R35, UR6 ;  /* 0x0000000600237c02 */ /* 0x002fce0008000f00 */
.L_x_0:
[----:B------:R-:W2:Y:S02]  /*0170*/  LDCU.64 UR6, c[0x0][0x8b0] ;  /* 0x00011600ff0677ac */ /* 0x000ea40008000a00 */
[----:B--2---:R-:W-:-:S04]  /*0180*/  UISETP.NE.U32.AND UP0, UPT, UR6, URZ, UPT ;  /* 0x000000ff0600728c */ /* 0x004fc8000bf05070 */
[----:B------:R-:W-:-:S09]  /*0190*/  UISETP.NE.AND.EX UP0, UPT, UR7, URZ, UPT, UP0 ;  /* 0x000000ff0700728c */ /* 0x000fd2000bf05300 */
[----:B------:R-:W-:Y:S05]  /*01a0*/  BRA.U UP0, `(.L_x_2) ;  /* 0x0000000100247547 */ /* 0x000fea000b800000 */
[----:B------:R-:W2:Y:S02]  /*01b0*/  LDCU.64 UR6, c[0x0][0x8a8] ;  /* 0x00011500ff0677ac */ /* 0x000ea40008000a00 */
[----:B--2---:R-:W-:-:S04]  /*01c0*/  UISETP.NE.U32.AND UP0, UPT, UR6, URZ, UPT ;  /* 0x000000ff0600728c */ /* 0x004fc8000bf05070 */
[----:B------:R-:W-:-:S09]  /*01d0*/  UISETP.NE.AND.EX UP0, UPT, UR7, URZ, UPT, UP0 ;  /* 0x000000ff0700728c */ /* 0x000fd2000bf05300 */
[----:B------:R-:W-:Y:S05]  /*01e0*/  BRA.U !UP0, `(.L_x_3) ;  /* 0x00000001080c7547 */ /* 0x000fea000b800000 */
[----:B------:R-:W2:Y:S02]  /*01f0*/  LDC.64 R32, c[0x0][0x8a8] ;  /* 0x00022a00ff207b82 */ /* 0x000ea40000000a00 */
[----:B--2---:R2:W5:Y:S01]  /*0200*/  LDG.E R32, desc[UR46][R32.64] ;  /* 0x0000002e20207981 */ /* 0x004562000c1e1900 */
[----:B------:R-:W-:Y:S05]  /*0210*/  BRA `(.L_x_2) ;  /* 0x0000000000087947 */ /* 0x000fea0003800000 */
.L_x_3:
[----:B------:R-:W2:Y:S02]  /*0220*/  LDCU UR6, c[0x0][0x8a0] ;  /* 0x00011400ff0677ac */ /* 0x000ea40008000800 */
[----:B--2---:R-:W-:Y:S02]  /*0230*/  MOV R32, UR6 ;  /* 0x0000000600207c02 */ /* 0x004fe40008000f00 */
.L_x_2:
[----:B------:R-:W-:Y:S01]  /*0240*/  IMAD.U32 R0, RZ, RZ, UR8 ;  /* 0x00000008ff007e24 */ /* 0x000fe2000f8e00ff */
[----:B------:R-:W-:Y:S04]  /*0250*/  BSSY.RECONVERGENT B0, `(.L_x_4) ;  /* 0x000000c000007945 */ /* 0x000fe80003800200 */
[C---:B------:R-:W-:Y:S02]  /*0260*/  ISETP.NE.OR P1, PT, R0.reuse, 0x1, !P5 ;  /* 0x000000010000780c */ /* 0x040fe40006f25670 */
[----:B------:R-:W-:-:S11]  /*0270*/  ISETP.NE.OR P0, PT, R0, 0x3, !P5 ;  /* 0x000000030000780c */ /* 0x000fd60006f05670 */
[----:B------:R-:W-:Y:S05]  /*0280*/  @P1 BRA `(.L_x_5) ;  /* 0x0000000000201947 */ /* 0x000fea0003800000 */
[----:B------:R-:W3:Y:S02]  /*0290*/  LDCU.64 UR6, c[0x0][0x348] ;  /* 0x00006900ff0677ac */ /* 0x000ee40008000a00 */
[----:B---3--:R-:W-:Y:S02]  /*02a0*/  UIADD3 UR10, UP1, UPT, UR6, 0x80, URZ ;  /* 0x00000080060a7890 */ /* 0x008fe4000ff3e0ff */
[----:B------:R-:W-:Y:S02]  /*02b0*/  UIADD3 UR6, UP0, UPT, UR6, 0x180, URZ ;  /* 0x0000018006067890 */ /* 0x000fe4000ff1e0ff */
[----:B------:R-:W-:Y:S02]  /*02c0*/  UIADD3.X UR11, UPT, UPT, URZ, UR7, URZ, UP1, !UPT ;  /* 0x00000007ff0b7290 */ /* 0x000fe40008ffe4ff */
[----:B------:R-:W-:-:S07]  /*02d0*/  UIADD3.X UR7, UPT, UPT, URZ, UR7, URZ, UP0, !UPT ;  /* 0x00000007ff077290 */ /* 0x000fce00087fe4ff */
[----:B------:R3:W-:Y:S02]  /*02e0*/  UTMACCTL.PF [UR10] ;  /* 0x000000000a0079b9 */ /* 0x0007e40008040000 */
[----:B------:R3:W-:Y:S02]  /*02f0*/  UTMACCTL.PF [UR6] ;  /* 0x00000000060079b9 */ /* 0x0007e40008040000 */
[----:B---3--:R-:W-:Y:S01]  /*0300*/  NOP ;  /* 0x0000000000007918 */ /* 0x008fe20000000000 */
.L_x_5:
[----:B------:R-:W-:Y:S05]  /*0310*/  BSYNC.RECONVERGENT B0 ;  /* 0x0000000000007941 */ /* 0x000fea0003800200 */
.L_x_4:
[----:B------:R-:W-:Y:S04]  /*0320*/  BSSY.RECONVERGENT B0, `(.L_x_6) ;  /* 0x000000a000007945 */ /* 0x000fe80003800200 */
        /* <DEDUP_REMOVED lines=9> */
.L_x_7:
[----:B------:R-:W-:Y:S05]  /*03c0*/  BSYNC.RECONVERGENT B0 ;  /* 0x0000000000007941 */ /* 0x000fea0003800200 */
.L_x_6:
[----:B------:R-:W3:Y:S01]  /*03d0*/  LDCU.64 UR6, c[0x0][0x888] ;  /* 0x00011100ff0677ac */ /* 0x000ee20008000a00 */
[----:B------:R-:W-:Y:S02]  /*03e0*/  UISETP.EQ.U32.AND UP1, UPT, UR4, URZ, UPT ;  /* 0x000000ff0400728c */ /* 0x000fe4000bf22070 */
[----:B------:R-:W-:Y:S02]  /*03f0*/  UPLOP3.LUT UP2, UPT, UPT, UPT, UPT, 0x80, 0x8 ;  /* 0x000000000008789c */ /* 0x000fe40003f4f070 */
[----:B---3--:R-:W-:-:S04]  /*0400*/  UISETP.NE.U32.AND UP0, UPT, UR6, URZ, UPT ;  /* 0x000000ff0600728c */ /* 0x008fc8000bf05070 */
[----:B------:R-:W-:-:S04]  /*0410*/  UISETP.NE.AND.EX UP0, UPT, UR7, URZ, UPT, UP0 ;  /* 0x000000ff0700728c */ /* 0x000fc8000bf05300 */
[----:B------:R-:W-:-:S04]  /*0420*/  UISETP.EQ.OR.EX UP3, UPT, UR5, URZ, !UP0, UP1 ;  /* 0x000000ff0500728c */ /* 0x000fc8000c762710 */
[----:B------:R-:W-:-:S05]  /*0430*/  UP2UR UR50, UPR, URZ, 0x8 ;  /* 0x00000008ff327883 */ /* 0x000fca0008000000 */
[----:B------:R-:W-:Y:S07]  /*0440*/  BRA.U !UP3, `(.L_x_8) ;  /* 0x000000010b207547 */ /* 0x000fee000b800000 */
[----:B------:R-:W-:Y:S01]  /*0450*/  UISETP.NE.U32.AND UP2, UPT, UR4, URZ, UPT ;  /* 0x000000ff0400728c */ /* 0x000fe2000bf45070 */
[----:B-----5:R-:W-:Y:S01]  /*0460*/  FSETP.NEU.AND P0, PT, R35, RZ, PT ;  /* 0x000000ff2300720b */ /* 0x020fe20003f0d000 */
[----:B------:R-:W-:Y:S02]  /*0470*/  USEL UR4, URZ, 0xffffffff, UP0 ;  /* 0xffffffffff047887 */ /* 0x000fe40008000000 */
[----:B------:R-:W-:-:S10]  /*0480*/  UISETP.NE.AND.EX UP2, UPT, UR5, URZ, UPT, UP2 ;  /* 0x000000ff0500728c */ /* 0x000fd4000bf45320 */
[----:B------:R-:W-:Y:S01]  /*0490*/  VOTEU.ANY UP1, P0 ;  /* 0x0000000000ff7886 */ /* 0x000fe20000020100 */
[----:B------:R-:W-:-:S04]  /*04a0*/  @!UP2 USEL UR4, URZ, 0xffffffff, UP1 ;  /* 0xffffffffff04a887 */ /* 0x000fc80008800000 */
[----:B------:R-:W-:-:S04]  /*04b0*/  ULOP3.LUT UR4, UR4, 0x1, URZ, 0xc0, !UPT ;  /* 0x0000000104047892 */ /* 0x000fc8000f8ec0ff */
[----:B------:R-:W-:-:S11]  /*04c0*/  UISETP.NE.U32.AND UP2, UPT, UR4, 0x1, UPT ;  /* 0x000000010400788c */ /* 0x000fd6000bf45070 */
.L_x_8:
[----:B-1----:R-:W1:Y:S01]  /*04d0*/  SHFL.IDX PT, R2, R72, RZ, 0x1f ;  /* 0x00001fff48027589 */ /* 0x002e6200000e0000 */
[----:B------:R-:W-:-:S04]  /*04e0*/  UISETP.NE.AND UP1, UPT, UR8, 0x2, UPT ;  /* 0x000000020800788c */ /* 0x000fc8000bf25270 */
[----:B------:R-:W-:Y:S01]  /*04f0*/  USEL UR6, URZ, 0x1, UP1 ;  /* 0x00000001ff067887 */ /* 0x000fe20008800000 */
[----:B-1----:R-:W-:-:S13]  /*0500*/  ISETP.NE.AND P0, PT, R2, RZ, PT ;  /* 0x000000ff0200720c */ /* 0x002fda0003f05270 */
[----:B------:R-:W-:Y:S05]  /*0510*/  @P0 BRA `(.L_x_9) ;  /* 0x0000000000380947 */ /* 0x000fea0003800000 */
[----:B------:R-:W1:Y:S01]  /*0520*/  S2UR UR5, SR_CgaCtaId ;  /* 0x00000000000579c3 */ /* 0x000e620000008800 */
[----:B------:R-:W-:Y:S01]  /*0530*/  UMOV UR7, 0x400 ;  /* 0x0000040000077882 */ /* 0x000fe20000000000 */
[----:B------:R-:W-:Y:S01]  /*0540*/  UMOV UR4, 0x1 ;  /* 0x0000000100047882 */ /* 0x000fe20000000000 */
[----:B------:R-:W-:Y:S01]  /*0550*/  ELECT P0, URZ, PT ;  /* 0x0000000000ff782f */ /* 0x000fe20003800000 */
[----:B------:R-:W-:-:S04]  /*0560*/  UIADD3 UR10, UPT, UPT, -UR4, 0x100000, URZ ;  /* 0x00100000040a7890 */ /* 0x000fc8000fffe1ff */
[----:B------:R-:W-:Y:S02]  /*0570*/  USHF.L.U32 UR11, UR10, 0xb, URZ ;  /* 0x0000000b0a0b7899 */ /* 0x000fe400080006ff */
[----:B------:R-:W-:Y:S02]  /*0580*/  USHF.L.U32 UR10, UR10, 0x1, URZ ;  /* 0x000000010a0a7899 */ /* 0x000fe400080006ff */
[----:B-1----:R-:W-:Y:S01]  /*0590*/  ULEA UR5, UR5, UR7, 0x18 ;  /* 0x0000000705057291 */ /* 0x002fe2000f8ec0ff */
[----:B------:R-:W1:Y:S11]  /*05a0*/  FENCE.VIEW.ASYNC.S ;  /* 0x00000000000073c6 */ /* 0x000e760000000000 */
[----:B-1----:R1:W3:Y:S01]  /*05b0*/  SYNCS.EXCH.64 URZ, [UR5], UR10 ;  /* 0x0000000a05ff75b2 */ /* 0x0022e20008000100 */
[----:B------:R1:W4:Y:S01]  /*05c0*/  SYNCS.EXCH.64 URZ, [UR5+0x10], UR10 ;  /* 0x0000100a05ff75b2 */ /* 0x0003220008000100 */
[----:B------:R1:W1:Y:S01]  /*05d0*/  SYNCS.EXCH.64 URZ, [UR5+0x8], UR10 ;  /* 0x0000080a05ff75b2 */ /* 0x0002620008000100 */
[----:B------:R1:W1:Y:S01]  /*05e0*/  SYNCS.EXCH.64 URZ, [UR5+0x18], UR10 ;  /* 0x0000180a05ff75b2 */ /* 0x0002620008000100 */
[----:B------:R-:W-:Y:S01]  /*05f0*/  NOP ;  /* 0x0000000000007918 */ /* 0x000fe20000000000 */
.L_x_9:
[----:B------:R-:W2:Y:S01]  /*0600*/  SHFL.IDX PT, R2, R72, RZ, 0x1f ;  /* 0x00001fff48027589 */ /* 0x000ea200000e0000 */
[----:B------:R-:W-:Y:S01]  /*0610*/  NOP ;  /* 0x0000000000007918 */ /* 0x000fe20000000000 */
[----:B--2---:R-:W-:-:S13]  /*0620*/  ISETP.NE.AND P0, PT, R2, 0x1, PT ;  /* 0x000000010200780c */ /* 0x004fda0003f05270 */
[----:B------:R-:W-:Y:S05]  /*0630*/  @P0 BRA `(.L_x_10) ;  /* 0x0000000000580947 */ /* 0x000fea0003800000 */
[----:B------:R-:W2:Y:S01]  /*0640*/  S2UR UR7, SR_CgaCtaId ;  /* 0x00000000000779c3 */ /* 0x000ea20000008800 */
[----:B------:R-:W-:Y:S01]  /*0650*/  UMOV UR9, 0x400 ;  /* 0x0000040000097882 */ /* 0x000fe20000000000 */
[----:B-1----:R-:W-:Y:S01]  /*0660*/  UMOV UR5, 0x20 ;  /* 0x0000002000057882 */ /* 0x002fe20000000000 */
[----:B------:R-:W-:Y:S01]  /*0670*/  UMOV UR4, 0x80 ;  /* 0x0000008000047882 */ /* 0x000fe20000000000 */
[----:B------:R-:W-:-:S04]  /*0680*/  UIADD3 UR10, UPT, UPT, -UR5, 0x100000, URZ ;  /* 0x00100000050a7890 */ /* 0x000fc8000fffe1ff */
[----:B------:R-:W-:Y:S02]  /*0690*/  USHF.L.U32 UR11, UR10, 0xb, URZ ;  /* 0x0000000b0a0b7899 */ /* 0x000fe400080006ff */
[----:B------:R-:W-:Y:S02]  /*06a0*/  USHF.L.U32 UR10, UR10, 0x1, URZ ;  /* 0x000000010a0a7899 */ /* 0x000fe400080006ff */
[----:B------:R-:W-:-:S04]  /*06b0*/  UIADD3 UR4, UPT, UPT, -UR4, 0x100000, URZ ;  /* 0x0010000004047890 */ /* 0x000fc8000fffe1ff */
[----:B------:R-:W-:Y:S02]  /*06c0*/  USHF.L.U32 UR5, UR4, 0xb, URZ ;  /* 0x0000000b04057899 */ /* 0x000fe400080006ff */
[----:B------:R-:W-:Y:S01]  /*06d0*/  USHF.L.U32 UR4, UR4, 0x1, URZ ;  /* 0x0000000104047899 */ /* 0x000fe200080006ff */
[----:B------:R-:W-:Y:S01]  /*06e0*/  ELECT P0, URZ, PT ;  /* 0x0000000000ff782f */ /* 0x000fe20003800000 */
[----:B--2---:R-:W-:Y:S01]  /*06f0*/  ULEA UR7, UR7, UR9, 0x18 ;  /* 0x0000000907077291 */ /* 0x004fe2000f8ec0ff */
[----:B------:R-:W1:Y:S11]  /*0700*/  FENCE.VIEW.ASYNC.S ;  /* 0x00000000000073c6 */ /* 0x000e760000000000 */
[----:B-1----:R2:W1:Y:S01]  /*0710*/  SYNCS.EXCH.64 URZ, [UR7+0x20], UR10 ;  /* 0x0000200a07ff75b2 */ /* 0x0024620008000100 */
[----:B------:R2:W1:Y:S01]  /*0720*/  SYNCS.EXCH.64 URZ, [UR7+0x40], UR4 ;  /* 0x0000400407ff75b2 */ /* 0x0004620008000100 */
[----:B------:R2:W1:Y:S01]  /*0730*/  SYNCS.EXCH.64 URZ, [UR7+0x28], UR10 ;  /* 0x0000280a07ff75b2 */ /* 0x0004620008000100 */
[----:B------:R2:W1:Y:S01]  /*0740*/  SYNCS.EXCH.64 URZ, [UR7+0x48], UR4 ;  /* 0x0000480407ff75b2 */ /* 0x0004620008000100 */
[----:B------:R2:W1:Y:S01]  /*0750*/  SYNCS.EXCH.64 URZ, [UR7+0x30], UR10 ;  /* 0x0000300a07ff75b2 */ /* 0x0004620008000100 */
[----:B------:R2:W1:Y:S01]  /*0760*/  SYNCS.EXCH.64 URZ, [UR7+0x50], UR4 ;  /* 0x0000500407ff75b2 */ /* 0x0004620008000100 */
[----:B------:R2:W1:Y:S01]  /*0770*/  SYNCS.EXCH.64 URZ, [UR7+0x38], UR10 ;  /* 0x0000380a07ff75b2 */ /* 0x0004620008000100 */
[----:B------:R2:W1:Y:S02]  /*0780*/  SYNCS.EXCH.64 URZ, [UR7+0x58], UR4 ;  /* 0x0000580407ff75b2 */ /* 0x0004640008000100 */
[----:B--2---:R-:W-:Y:S01]  /*0790*/  NOP ;  /* 0x0000000000007918 */ /* 0x004fe20000000000 */
.L_x_10:
[----:B------:R-:W2:Y:S01]  /*07a0*/  SHFL.IDX PT, R2, R72, RZ, 0x1f ;  /* 0x00001fff48027589 */ /* 0x000ea200000e0000 */
[----:B------:R-:W-:Y:S01]  /*07b0*/  NOP ;  /* 0x0000000000007918 */ /* 0x000fe20000000000 */
[----:B--2---:R-:W-:-:S13]  /*07c0*/  ISETP.NE.AND P0, PT, R2, 0x3, PT ;  /* 0x000000030200780c */ /* 0x004fda0003f05270 */
[----:B------:R-:W-:Y:S05]  /*07d0*/  @P0 BRA `(.L_x_11) ;  /* 0x0000000000300947 */ /* 0x000fea0003800000 */
[----:B-1----:R-:W1:Y:S01]  /*07e0*/  S2UR UR5, SR_CgaCtaId ;  /* 0x00000000000579c3 */ /* 0x002e620000008800 */
        /* <DEDUP_REMOVED lines=8> */
[----:B-1----:R2:W1:Y:S01]  /*0870*/  SYNCS.EXCH.64 URZ, [UR5+0x60], UR10 ;  /* 0x0000600a05ff75b2 */ /* 0x0024620008000100 */
[----:B------:R2:W1:Y:S02]  /*0880*/  SYNCS.EXCH.64 URZ, [UR5+0x68], UR10 ;  /* 0x0000680a05ff75b2 */ /* 0x0004640008000100 */
[----:B--2---:R-:W-:Y:S01]  /*0890*/  NOP ;  /* 0x0000000000007918 */ /* 0x004fe20000000000 */
.L_x_11:
[----:B------:R-:W2:Y:S01]  /*08a0*/  SHFL.IDX PT, R2, R72, RZ, 0x1f ;  /* 0x00001fff48027589 */ /* 0x000ea200000e0000 */
[----:B------:R-:W-:Y:S01]  /*08b0*/  NOP ;  /* 0x0000000000007918 */ /* 0x000fe20000000000 */
[----:B--2---:R-:W-:-:S13]  /*08c0*/  ISETP.NE.AND P0, PT, R2, 0x4, PT ;  /* 0x000000040200780c */ /* 0x004fda0003f05270 */
[----:B------:R-:W-:Y:S05]  /*08d0*/  @P0 BRA `(.L_x_12) ;  /* 0x00000000004c0947 */ /* 0x000fea0003800000 */
[----:B-1----:R-:W1:Y:S01]  /*08e0*/  S2UR UR5, SR_CgaCtaId ;  /* 0x00000000000579c3 */ /* 0x002e620000008800 */
[----:B------:R-:W-:Y:S01]  /*08f0*/  UMOV UR9, 0x100 ;  /* 0x0000010000097882 */ /* 0x000fe20000000000 */
[----:B------:R-:W-:Y:S01]  /*0900*/  UMOV UR7, 0x400 ;  /* 0x0000040000077882 */ /* 0x000fe20000000000 */
[----:B------:R-:W-:Y:S01]  /*0910*/  USEL UR9, UR9, 0xe0, UP2 ;  /* 0x000000e009097887 */ /* 0x000fe20009000000 */
[----:B------:R-:W-:Y:S01]  /*0920*/  UMOV UR4, 0x1 ;  /* 0x0000000100047882 */ /* 0x000fe20000000000 */
[----:B------:R-:W-:Y:S01]  /*0930*/  ELECT P0, URZ, PT ;  /* 0x0000000000ff782f */ /* 0x000fe20003800000 */
[----:B------:R-:W-:-:S04]  /*0940*/  UIADD3 UR10, UPT, UPT, -UR4, 0x100000, URZ ;  /* 0x00100000040a7890 */ /* 0x000fc8000fffe1ff */
[----:B------:R-:W-:Y:S02]  /*0950*/  USHF.L.U32 UR11, UR10, 0xb, URZ ;  /* 0x0000000b0a0b7899 */ /* 0x000fe400080006ff */
[----:B------:R-:W-:Y:S02]  /*0960*/  USHF.L.U32 UR10, UR10, 0x1, URZ ;  /* 0x000000010a0a7899 */ /* 0x000fe400080006ff */
[----:B------:R-:W-:-:S04]  /*0970*/  UIADD3 UR12, UPT, UPT, -UR9, 0x100000, URZ ;  /* 0x00100000090c7890 */ /* 0x000fc8000fffe1ff */
[----:B------:R-:W-:Y:S02]  /*0980*/  USHF.L.U32 UR13, UR12, 0xb, URZ ;  /* 0x0000000b0c0d7899 */ /* 0x000fe400080006ff */
[----:B------:R-:W-:Y:S02]  /*0990*/  USHF.L.U32 UR12, UR12, 0x1, URZ ;  /* 0x000000010c0c7899 */ /* 0x000fe400080006ff */
[----:B-1----:R-:W-:Y:S01]  /*09a0*/  ULEA UR5, UR5, UR7, 0x18 ;  /* 0x0000000705057291 */ /* 0x002fe2000f8ec0ff */
[----:B------:R-:W1:Y:S11]  /*09b0*/  FENCE.VIEW.ASYNC.S ;  /* 0x00000000000073c6 */ /* 0x000e760000000000 */
[----:B-1----:R2:W1:Y:S01]  /*09c0*/  SYNCS.EXCH.64 URZ, [UR5+0x70], UR10 ;  /* 0x0000700a05ff75b2 */ /* 0x0024620008000100 */
[----:B------:R2:W1:Y:S01]  /*09d0*/  SYNCS.EXCH.64 URZ, [UR5+0x80], UR12 ;  /* 0x0000800c05ff75b2 */ /* 0x0004620008000100 */
[----:B------:R2:W1:Y:S01]  /*09e0*/  SYNCS.EXCH.64 URZ, [UR5+0x78], UR10 ;  /* 0x0000780a05ff75b2 */ /* 0x0004620008000100 */
[----:B------:R2:W1:Y:S02]  /*09f0*/  SYNCS.EXCH.64 URZ, [UR5+0x88], UR12 ;  /* 0x0000880c05ff75b2 */ /* 0x0004640008000100 */
[----:B--2---:R-:W-:Y:S01]  /*0a00*/  NOP ;  /* 0x0000000000007918 */ /* 0x004fe20000000000 */
.L_x_12:
        /* <DEDUP_REMOVED lines=26> */
.L_x_13:
        /* <DEDUP_REMOVED lines=18> */
.L_x_14:
[----:B-1----:R-:W1:Y:S01]  /*0cd0*/  S2UR UR5, SR_CTAID.X ;  /* 0x00000000000579c3 */ /* 0x002e620000002500 */
[----:B------:R-:W-:-:S05]  /*0ce0*/  CS2R.32 R68, SR_CgaSize ;  /* 0x0000000000447805 */ /* 0x000fca0000008a00 */
[----:B------:R-:W-:-:S05]  /*0cf0*/  IMAD R68, R68, -0xa0, RZ ;  /* 0xffffff6044447824 */ /* 0x000fca00078e02ff */
[----:B------:R-:W-:-:S14]  /*0d00*/  R2UR UR9, R68 ;  /* 0x00000000440972ca */ /* 0x000fdc00000e0000 */
[----:B------:R-:W2:Y:S01]  /*0d10*/  LDCU UR9, c[0x0][UR9+0x2b0] ;  /* 0x00005600090977ac */ /* 0x000ea20008000800 */
[----:B------:R-:W-:Y:S01]  /*0d20*/  NOP ;  /* 0x0000000000007918 */ /* 0x000fe20000000000 */
[----:B------:R-:W-:-:S05]  /*0d30*/  CS2R.32 R68, SR_CgaSize ;  /* 0x0000000000447805 */ /* 0x000fca0000008a00 */
[----:B------:R-:W-:-:S05]  /*0d40*/  IMAD R68, R68, -0xa0, RZ ;  /* 0xffffff6044447824 */ /* 0x000fca00078e02ff */
[----:B------:R-:W-:-:S14]  /*0d50*/  R2UR UR7, R68 ;  /* 0x00000000440772ca */ /* 0x000fdc00000e0000 */
[----:B------:R-:W3:Y:S01]  /*0d60*/  LDCU UR7, c[0x0][UR7+0x2b4] ;  /* 0x00005680070777ac */ /* 0x000ee20008000800 */
[----:B------:R-:W4:Y:S08]  /*0d70*/  S2UR UR4, SR_CTAID.Y ;  /* 0x00000000000479c3 */ /* 0x000f300000002600 */
[----:B------:R-:W3:Y:S01]  /*0d80*/  LDC R9, c[0x0][0xb24] ;  /* 0x0002c900ff097b82 */ /* 0x000ee20000000800 */
[----:B-1----:R-:W-:-:S02]  /*0d90*/  I2FP.F32.U32 R4, UR5 ;  /* 0x0000000500047c45 */ /* 0x002fc40008201000 */
[----:B------:R-:W-:-:S05]  /*0da0*/  CS2R.32 R5, SR_CgaSize ;  /* 0x0000000000057805 */ /* 0x000fca0000008a00 */
[----:B------:R-:W-:-:S06]  /*0db0*/  IMAD R5, R5, -0xa0, RZ ;  /* 0xffffff6005057824 */ /* 0x000fcc00078e02ff */
[----:B------:R-:W1:Y:S01]  /*0dc0*/  LDC R5, c[0x0][R5+0x2a0] ;  /* 0x0000a80005057b82 */ /* 0x000e620000000800 */
[----:B------:R-:W-:Y:S01]  /*0dd0*/  MOV R21, UR5 ;  /* 0x0000000500157c02 */ /* 0x000fe20008000f00 */
[----:B--2---:R-:W-:Y:S01]  /*0de0*/  FMUL R4, R4, UR9 ;  /* 0x0000000904047c20 */ /* 0x004fe20008400000 */
[----:B----4-:R-:W-:Y:S02]  /*0df0*/  I2FP.F32.U32 R2, UR4 ;  /* 0x0000000400027c45 */ /* 0x010fe40008201000 */
[----:B------:R-:W-:-:S05]  /*0e00*/  CS2R.32 R3, SR_CgaSize ;  /* 0x0000000000037805 */ /* 0x000fca0000008a00 */
[----:B------:R-:W-:-:S06]  /*0e10*/  IMAD R3, R3, -0xa0, RZ ;  /* 0xffffff6003037824 */ /* 0x000fcc00078e02ff */
[----:B------:R-:W2:Y:S01]  /*0e20*/  LDC R3, c[0x0][R3+0x2a4] ;  /* 0x0000a90003037b82 */ /* 0x000ea20000000800 */
[----:B------:R-:W4:Y:S01]  /*0e30*/  F2I.U32.TRUNC.NTZ R68, R4 ;  /* 0x0000000400447305 */ /* 0x000f22000020f000 */
[----:B------:R-:W-:Y:S01]  /*0e40*/  MOV R20, UR4 ;  /* 0x0000000400147c02 */ /* 0x000fe20008000f00 */
[----:B---3--:R-:W-:-:S05]  /*0e50*/  FMUL R2, R2, UR7 ;  /* 0x0000000702027c20 */ /* 0x008fca0008400000 */
[----:B------:R-:W-:Y:S01]  /*0e60*/  BAR.SYNC.DEFER_BLOCKING 0x0 ;  /* 0x0000000000007b1d */ /* 0x000fe20000010000 */
[----:B------:R-:W-:-:S05]  /*0e70*/  ISETP.GE.AND P0, PT, R9, 0x1, PT ;  /* 0x000000010900780c */ /* 0x000fca0003f06270 */
[----:B------:R-:W3:Y:S02]  /*0e80*/  F2I.U32.TRUNC.NTZ R66, R2 ;  /* 0x0000000200427305 */ /* 0x000ee4000020f000 */
[----:B------:R-:W2:Y:S01]  /*0e90*/  S2UR UR36, SR_CTAID.Z ;  /* 0x00000000002479c3 */ /* 0x000ea20000002700 */
[----:B----4-:R-:W-:-:S05]  /*0ea0*/  IADD3 R68, PT, PT, -R68, RZ, RZ ;  /* 0x000000ff44447210 */ /* 0x010fca0007ffe1ff */
[----:B-1----:R-:W-:Y:S01]  /*0eb0*/  IMAD R68, R5, R68, UR5 ;  /* 0x0000000505447e24 */ /* 0x002fe2000f8e0244 */
[----:B---3--:R-:W-:-:S05]  /*0ec0*/  IADD3 R66, PT, PT, -R66, RZ, RZ ;  /* 0x000000ff42427210 */ /* 0x008fca0007ffe1ff */
[----:B--2---:R-:W-:Y:S01]  /*0ed0*/  IMAD R66, R3, R66, UR4 ;  /* 0x0000000403427e24 */ /* 0x004fe2000f8e0242 */
[----:B------:R-:W-:Y:S06]  /*0ee0*/  @!P0 BRA `(.L_x_15) ;  /* 0x0000000000b88947 */ /* 0x000fec0003800000 */
[----:B------:R-:W1:Y:S01]  /*0ef0*/  LDC.64 R4, c[0x0][0xb18] ;  /* 0x0002c600ff047b82 */ /* 0x000e620000000a00 */
[----:B------:R-:W-:-:S07]  /*0f00*/  ISETP.NE.AND P0, PT, R9, 0x1, PT ;  /* 0x000000010900780c */ /* 0x000fce0003f05270 */
[----:B------:R-:W2:Y:S08]  /*0f10*/  LDC R10, c[0x0][0xb0c] ;  /* 0x0002c300ff0a7b82 */ /* 0x000eb00000000800 */
[----:B------:R-:W3:Y:S08]  /*0f20*/  LDC R11, c[0x0][0x370] ;  /* 0x0000dc00ff0b7b82 */ /* 0x000ef00000000800 */
[----:B------:R-:W4:Y:S01]  /*0f30*/  LDC R12, c[0x0][0x374] ;  /* 0x0000dd00ff0c7b82 */ /* 0x000f220000000800 */
[----:B-1----:R-:W-:-:S07]  /*0f40*/  ISETP.NE.AND P1, PT, R4, 0x1, PT ;  /* 0x000000010400780c */ /* 0x002fce0003f25270 */
[----:B------:R-:W3:Y:S01]  /*0f50*/  LDC.64 R6, c[0x0][0xb10] ;  /* 0x0002c400ff067b82 */ /* 0x000ee20000000a00 */
[----:B--2---:R-:W-:-:S07]  /*0f60*/  ISETP.NE.AND P2, PT, R10, 0x1, PT ;  /* 0x000000010a00780c */ /* 0x004fce0003f45270 */
[----:B------:R-:W1:Y:S08]  /*0f70*/  LDC R8, c[0x0][0xb20] ;  /* 0x0002c800ff087b82 */ /* 0x000e700000000800 */
[----:B------:R-:W2:Y:S01]  /*0f80*/  LDC.64 R2, c[0x0][0xb28] ;  /* 0x0002ca00ff027b82 */ /* 0x000ea20000000a00 */
[----:B----4-:R-:W-:-:S04]  /*0f90*/  IMAD.HI.U32 R13, R12, R5, RZ ;  /* 0x000000050c0d7227 */ /* 0x010fc800078e00ff */
[----:B------:R-:W-:-:S04]  /*0fa0*/  IMAD.HI.U32 R5, R20, R5, RZ ;  /* 0x0000000514057227 */ /* 0x000fc800078e00ff */
[----:B---3--:R-:W-:-:S04]  /*0fb0*/  IMAD.HI.U32 R14, R11, R6, RZ ;  /* 0x000000060b0e7227 */ /* 0x008fc800078e00ff */
[C---:B------:R-:W-:Y:S01]  /*0fc0*/  IMAD.HI.U32 R16, R21.reuse, R6, RZ ;  /* 0x0000000615107227 */ /* 0x040fe200078e00ff */
[-C--:B------:R-:W-:Y:S02]  /*0fd0*/  @P2 SHF.R.U32.HI R11, RZ, R7.reuse, R14 ;  /* 0x00000007ff0b2219 */ /* 0x080fe4000001160e */
[-C--:B-1----:R-:W-:Y:S02]  /*0fe0*/  @P1 SHF.R.U32.HI R12, RZ, R8.reuse, R13 ;  /* 0x00000008ff0c1219 */ /* 0x082fe4000001160d */
[----:B------:R-:W-:Y:S02]  /*0ff0*/  SHF.R.U32.HI R5, RZ, R8, R5 ;  /* 0x00000008ff057219 */ /* 0x000fe40000011605 */
[----:B------:R-:W-:Y:S02]  /*1000*/  SHF.R.U32.HI R16, RZ, R7, R16 ;  /* 0x00000007ff107219 */ /* 0x000fe40000011610 */
[----:B------:R-:W-:Y:S01]  /*1010*/  SEL R5, R20, R5, !P1 ;  /* 0x0000000514057207 */ /* 0x000fe20004800000 */
[----:B--2---:R-:W-:Y:S01]  /*1020*/  IMAD.HI.U32 R14, R12, R2, RZ ;  /* 0x000000020c0e7227 */ /* 0x004fe200078e00ff */
[----:B------:R-:W-:-:S02]  /*1030*/  SEL R7, R21, R16, !P2 ;  /* 0x0000001015077207 */ /* 0x000fc40005000000 */
[----:B------:R-:W-:Y:S01]  /*1040*/  IADD3 R13, PT, PT, -R5, RZ, RZ ;  /* 0x000000ff050d7210 */ /* 0x000fe20007ffe1ff */
[----:B------:R-:W-:Y:S01]  /*1050*/  IMAD.HI.U32 R6, R11, R2, RZ ;  /* 0x000000020b067227 */ /* 0x000fe200078e00ff */
[----:B------:R-:W-:-:S03]  /*1060*/  @P0 SHF.R.U32.HI R12, RZ, R3, R14 ;  /* 0x00000003ff0c0219 */ /* 0x000fc6000001160e */
[----:B------:R-:W-:Y:S01]  /*1070*/  IMAD R13, R4, R13, R20 ;  /* 0x0000000d040d7224 */ /* 0x000fe200078e0214 */
[----:B------:R-:W-:Y:S01]  /*1080*/  @P0 SHF.R.U32.HI R11, RZ, R3, R6 ;  /* 0x00000003ff0b0219 */ /* 0x000fe20000011606 */
[----:B------:R-:W-:-:S04]  /*1090*/  IMAD R12, R12, R9, RZ ;  /* 0x000000090c0c7224 */ /* 0x000fc800078e02ff */
[----:B------:R-:W-:Y:S01]  /*10a0*/  IMAD R6, R11, R9, RZ ;  /* 0x000000090b067224 */ /* 0x000fe200078e02ff */
[----:B------:R-:W-:-:S04]  /*10b0*/  ISETP.GE.AND P1, PT, R5, R12, PT ;  /* 0x0000000c0500720c */ /* 0x000fc80003f26270 */
[----:B------:R-:W-:Y:S01]  /*10c0*/  ISETP.GE.OR P1, PT, R7, R6, P1 ;  /* 0x000000060700720c */ /* 0x000fe20000f26670 */
[----:B------:R-:W-:-:S05]  /*10d0*/  IMAD.HI.U32 R6, R5, R2, RZ ;  /* 0x0000000205067227 */ /* 0x000fca00078e00ff */
[----:B------:R-:W-:-:S04]  /*10e0*/  SHF.R.U32.HI R6, RZ, R3, R6 ;  /* 0x00000003ff067219 */ /* 0x000fc80000011606 */
[----:B------:R-:W-:-:S03]  /*10f0*/  SEL R6, R5, R6, !P0 ;  /* 0x0000000605067207 */ /* 0x000fc60004000000 */
[----:B------:R-:W-:Y:S01]  /*1100*/  @!P1 IMAD.HI.U32 R8, R7, R2, RZ ;  /* 0x0000000207089227 */ /* 0x000fe200078e00ff */
[----:B------:R-:W-:-:S04]  /*1110*/  IADD3 R2, PT, PT, -R6, RZ, RZ ;  /* 0x000000ff06027210 */ /* 0x000fc80007ffe1ff */
[----:B------:R-:W-:Y:S01]  /*1120*/  @!P1 SHF.R.U32.HI R8, RZ, R3, R8 ;  /* 0x00000003ff089219 */ /* 0x000fe20000011608 */
[----:B------:R-:W-:-:S03]  /*1130*/  IMAD R2, R9, R2, R5 ;  /* 0x0000000209027224 */ /* 0x000fc600078e0205 */
[----:B------:R-:W-:-:S05]  /*1140*/  @!P1 SEL R3, R7, R8, !P0 ;  /* 0x0000000807039207 */ /* 0x000fca0004000000 */
[--C-:B------:R-:W-:Y:S02]  /*1150*/  @!P1 IMAD.IADD R6, R6, 0x1, -R3.reuse ;  /* 0x0000000106069824 */ /* 0x100fe400078e0a03 */
[----:B------:R-:W-:Y:S01]  /*1160*/  @!P1 IMAD R3, R2, R11, R3 ;  /* 0x0000000b02039224 */ /* 0x000fe200078e0203 */
[----:B------:R-:W-:Y:S01]  /*1170*/  IADD3 R2, PT, PT, -R7, RZ, RZ ;  /* 0x000000ff07027210 */ /* 0x000fe20007ffe1ff */
[----:B------:R-:W-:Y:S02]  /*1180*/  @!P1 IMAD R5, R6, R9, R7 ;  /* 0x0000000906059224 */ /* 0x000fe400078e0207 */
[----:B------:R-:W-:Y:S02]  /*1190*/  @!P1 IMAD.MOV.U32 R7, RZ, RZ, R3 ;  /* 0x000000ffff079224 */ /* 0x000fe400078e0003 */
[----:B------:R-:W-:Y:S02]  /*11a0*/  IMAD R2, R10, R2, R21 ;  /* 0x000000020a027224 */ /* 0x000fe400078e0215 */
[----:B------:R-:W-:-:S02]  /*11b0*/  IMAD R20, R5, R4, R13 ;  /* 0x0000000405147224 */ /* 0x000fc400078e020d */
[----:B------:R-:W-:Y:S02]  /*11c0*/  IMAD R21, R7, R10, R2 ;  /* 0x0000000a07157224 */ /* 0x000fe400078e0202 */
.L_x_15:
[----:B------:R-:W1:Y:S01]  /*11d0*/  LDCU UR4, c[0x0][0xb30] ;  /* 0x00016600ff0477ac */ /* 0x000e620008000800 */
[----:B------:R-:W2:Y:S08]  /*11e0*/  S2UR UR37, SR_CgaCtaId ;  /* 0x00000000002579c3 */ /* 0x000eb00000008800 */
[----:B------:R-:W3:Y:S01]  /*11f0*/  LDC R26, c[0x0][0xb24] ;  /* 0x0002c900ff1a7b82 */ /* 0x000ee20000000800 */
[----:B-1----:R-:W-:-:S09]  /*1200*/  UISETP.NE.AND UP1, UPT, UR4, 0x1, UPT ;  /* 0x000000010400788c */ /* 0x002fd2000bf25270 */
[----:B--2---:R-:W-:Y:S05]  /*1210*/  BRA.U UP1, `(.L_x_16) ;  /* 0x0000000101407547 */ /* 0x004fea000b800000 */
[----:B------:R-:W1:Y:S08]  /*1220*/  LDC.64 R4, c[0x0][0xb10] ;  /* 0x0002c400ff047b82 */ /* 0x000e700000000a00 */
[----:B------:R-:W2:Y:S08]  /*1230*/  LDC.64 R2, c[0x0][0xb18] ;  /* 0x0002c600ff027b82 */ /* 0x000eb00000000a00 */
[----:B------:R-:W4:Y:S08]  /*1240*/  LDC R6, c[0x0][0xb20] ;  /* 0x0002c800ff067b82 */ /* 0x000f300000000800 */
[----:B------:R-:W3:Y:S01]  /*1250*/  LDC R8, c[0x0][0xb0c] ;  /* 0x0002c300ff087b82 */ /* 0x000ee20000000800 */
[----:B-1----:R-:W-:-:S05]  /*1260*/  IMAD.HI.U32 R4, R21, R4, RZ ;  /* 0x0000000415047227 */ /* 0x002fca00078e00ff */
[----:B------:R-:W-:Y:S01]  /*1270*/  SHF.R.U32.HI R4, RZ, R5, R4 ;  /* 0x00000005ff047219 */ /* 0x000fe20000011604 */
[----:B--2---:R-:W-:Y:S01]  /*1280*/  IMAD.HI.U32 R3, R20, R3, RZ ;  /* 0x0000000314037227 */ /* 0x004fe200078e00ff */
[----:B------:R-:W-:-:S04]  /*1290*/  ISETP.NE.AND P0, PT, R2, 0x1, PT ;  /* 0x000000010200780c */ /* 0x000fc80003f05270 */
[----:B----4-:R-:W-:-:S04]  /*12a0*/  SHF.R.U32.HI R3, RZ, R6, R3 ;  /* 0x00000006ff037219 */ /* 0x010fc80000011603 */
[----:B------:R-:W-:Y:S02]  /*12b0*/  SEL R3, R20, R3, !P0 ;  /* 0x0000000314037207 */ /* 0x000fe40004000000 */
[----:B---3--:R-:W-:-:S04]  /*12c0*/  ISETP.NE.AND P1, PT, R8, 0x1, PT ;  /* 0x000000010800780c */ /* 0x008fc80003f25270 */
[----:B------:R-:W-:-:S05]  /*12d0*/  SEL R4, R21, R4, !P1 ;  /* 0x0000000415047207 */ /* 0x000fca0004800000 */
[----:B------:R-:W-:Y:S02]  /*12e0*/  IMAD.IADD R5, R3, 0x1, -R4 ;  /* 0x0000000103057824 */ /* 0x000fe400078e0a04 */
[----:B------:R-:W-:Y:S02]  /*12f0*/  IMAD.IADD R3, R4, 0x1, -R3 ;  /* 0x0000000104037824 */ /* 0x000fe400078e0a03 */
[----:B------:R-:W-:Y:S02]  /*1300*/  IMAD R21, R5, R8, R21 ;  /* 0x0000000805157224 */ /* 0x000fe400078e0215 */
[----:B------:R-:W-:-:S07]  /*1310*/  IMAD R20, R3, R2, R20 ;  /* 0x0000000203147224 */ /* 0x000fce00078e0214 */
.L_x_16:
[----:B------:R-:W-:Y:S01]  /*1320*/  BAR.SYNC.DEFER_BLOCKING 0x0 ;  /* 0x0000000000007b1d */ /* 0x000fe20000010000 */
[----:B------:R-:W-:Y:S01]  /*1330*/  UISETP.NE.AND UP1, UPT, UR8, 0x2, UPT ;  /* 0x000000020800788c */ /* 0x000fe2000bf25270 */
[----:B------:R-:W-:Y:S02]  /*1340*/  ISETP.NE.OR P5, PT, R0, 0x2, !P5 ;  /* 0x000000020000780c */ /* 0x000fe40006fa5670 */
[----:B------:R-:W-:-:S06]  /*1350*/  LOP3.LUT R2, R80, 0x1f, RZ, 0xc0, !PT ;  /* 0x0000001f50027812 */ /* 0x000fcc00078ec0ff */
[----:B------:R-:W-:Y:S05]  /*1360*/  BRA.U UP1, `(.L_x_17) ;  /* 0x0000001101687547 */ /* 0x000fea000b800000 */
[----:B------:R-:W1:Y:S01]  /*1370*/  LDCU UR13, c[0x0][0x38c] ;  /* 0x00007180ff0d77ac */ /* 0x000e620008000800 */
[----:B------:R-:W2:Y:S01]  /*1380*/  LDC R9, c[0x0][0x370] ;  /* 0x0000dc00ff097b82 */ /* 0x000ea20000000800 */
[----:B------:R-:W-:Y:S01]  /*1390*/  PLOP3.LUT P1, PT, PT, PT, UP2, 0x80, 0x8 ;  /* 0x000000000008781c */ /* 0x000fe20003f2f028 */
[----:B------:R-:W-:Y:S01]  /*13a0*/  HFMA2 R12, -RZ, RZ, 0, 0 ;  /* 0x00000000ff0c7431 */ /* 0x000fe200000001ff */
[----:B------:R-:W-:Y:S01]  /*13b0*/  ISETP.EQ.OR P4, PT, R2, RZ, P5 ;  /* 0x000000ff0200720c */ /* 0x000fe20002f82670 */
[----:B------:R-:W-:Y:S01]  /*13c0*/  IMAD.MOV.U32 R15, RZ, RZ, 0x1 ;  /* 0x00000001ff0f7424 */ /* 0x000fe200078e00ff */
[----:B------:R-:W-:Y:S01]  /*13d0*/  PLOP3.LUT P1, PT, P1, PT, PT, 0x8, 0x80 ;  /* 0x000000000080781c */ /* 0x000fe20000f2e170 */
[----:B------:R-:W-:Y:S01]  /*13e0*/  IMAD.MOV.U32 R14, RZ, RZ, RZ ;  /* 0x000000ffff0e7224 */ /* 0x000fe200078e00ff */
[----:B------:R-:W-:Y:S01]  /*13f0*/  MOV R8, 0x1 ;  /* 0x0000000100087802 */ /* 0x000fe20000000f00 */
[----:B------:R-:W4:Y:S01]  /*1400*/  LDC R0, c[0x0][0x374] ;  /* 0x0000dd00ff007b82 */ /* 0x000f220000000800 */
[----:B------:R-:W-:Y:S01]  /*1410*/  IMAD.MOV.U32 R10, RZ, RZ, RZ ;  /* 0x000000ffff0a7224 */ /* 0x000fe200078e00ff */
[----:B------:R-:W2:Y:S01]  /*1420*/  LDCU.64 UR22, c[0x0][0x348] ;  /* 0x00006900ff1677ac */ /* 0x000ea20008000a00 */
[----:B------:R-:W-:Y:S01]  /*1430*/  UMOV UR6, URZ ;  /* 0x000000ff00067c82 */ /* 0x000fe20008000000 */
[----:B-1----:R-:W-:-:S04]  /*1440*/  UIADD3 UR5, UPT, UPT, UR13, 0x3f, URZ ;  /* 0x0000003f0d057890 */ /* 0x002fc8000fffe0ff */
[----:B------:R-:W-:-:S04]  /*1450*/  USHF.R.S32.HI UR4, URZ, 0x1f, UR5 ;  /* 0x0000001fff047899 */ /* 0x000fc80008011405 */
[----:B------:R-:W-:-:S04]  /*1460*/  ULEA.HI UR4, UR4, UR5, URZ, 0x6 ;  /* 0x0000000504047291 */ /* 0x000fc8000f8f30ff */
[----:B------:R-:W-:Y:S02]  /*1470*/  USHF.R.S32.HI UR15, URZ, 0x6, UR4 ;  /* 0x00000006ff0f7899 */ /* 0x000fe40008011404 */
[----:B------:R-:W-:Y:S02]  /*1480*/  UIADD3 UR4, UPT, UPT, UR13, -0x1, URZ ;  /* 0xffffffff0d047890 */ /* 0x000fe4000fffe0ff */
[----:B------:R-:W-:Y:S02]  /*1490*/  UISETP.LT.U32.AND UP0, UPT, UR15, 0x2, UPT ;  /* 0x000000020f00788c */ /* 0x000fe4000bf01070 */
[----:B------:R-:W-:Y:S02]  /*14a0*/  UISETP.GE.U32.AND UP1, UPT, UR4, -0x7f, UPT ;  /* 0xffffff810400788c */ /* 0x000fe4000bf26070 */
[----:B------:R-:W-:Y:S02]  /*14b0*/  USEL UR14, UR15, 0x2, UP0 ;  /* 0x000000020f0e7887 */ /* 0x000fe40008000000 */
[----:B------:R-:W-:-:S02]  /*14c0*/  UIADD3 UR13, UPT, UPT, UR13, 0x7e, URZ ;  /* 0x0000007e0d0d7890 */ /* 0x000fc4000fffe0ff */
[----:B------:R-:W-:Y:S02]  /*14d0*/  UIADD3 UR5, UPT, UPT, UR14, -0x1, URZ ;  /* 0xffffffff0e057890 */ /* 0x000fe4000fffe0ff */
[----:B------:R-:W-:-:S03]  /*14e0*/  UIADD3 UR7, UPT, UPT, UR15, -UR14, URZ ;  /* 0x8000000e0f077290 */ /* 0x000fc6000fffe0ff */
[----:B------:R-:W-:-:S04]  /*14f0*/  @UP1 UIADD3 UR5, UPT, UPT, UR14, URZ, URZ ;  /* 0x000000ff0e051290 */ /* 0x000fc8000fffe0ff */
[----:B--2---:R-:W-:-:S12]  /*1500*/  UIADD3 UR5, UPT, UPT, UR5, 0x1, URZ ;  /* 0x0000000105057890 */ /* 0x004fd8000fffe0ff */
.L_x_35:
[----:B------:R-:W-:Y:S01]  /*1510*/  UISETP.NE.AND UP0, UPT, UR37, URZ, UPT ;  /* 0x000000ff2500728c */ /* 0x000fe2000bf05270 */
[----:B------:R-:W1:Y:S08]  /*1520*/  S2UR UR37, SR_CgaCtaId ;  /* 0x00000000002579c3 */ /* 0x000e700000008800 */
[----:B------:R-:W-:Y:S05]  /*1530*/  BRA.U UP0, `(.L_x_18) ;  /* 0x0000000100347547 */ /* 0x000fea000b800000 */
[----:B------:R-:W2:Y:S01]  /*1540*/  S2R R2, SR_CgaCtaId ;  /* 0x0000000000027919 */ /* 0x000ea20000008800 */
[----:B------:R-:W-:-:S04]  /*1550*/  MOV R3, 0x400 ;  /* 0x0000040000037802 */ /* 0x000fc80000000f00 */
[----:B--2---:R-:W-:Y:S02]  /*1560*/  LEA R3, R2, R3, 0x18 ;  /* 0x0000000302037211 */ /* 0x004fe400078ec0ff */
[----:B------:R-:W-:-:S03]  /*1570*/  SHF.L.U32 R2, R8, 0x1f, RZ ;  /* 0x0000001f08027819 */ /* 0x000fc600000006ff */
[----:B------:R-:W-:-:S04]  /*1580*/  IMAD R3, R10, 0x8, R3 ;  /* 0x000000080a037824 */ /* 0x000fc800078e0203 */
[----:B------:R-:W2:Y:S02]  /*1590*/  SYNCS.PHASECHK.TRANS64.TRYWAIT P0, [R3+URZ+0xe0], R2 ;  /* 0x0000e002030075a7 */ /* 0x000ea400080011ff */
[----:B--2---:R-:W-:Y:S05]  /*15a0*/  @!P0 BRA `(.L_x_19) ;  /* 0x0000009800588947 */ /* 0x004fea0003800000 */
.L_x_165:
[----:B------:R-:W-:Y:S01]  /*15b0*/  VIADD R10, R10, 0x1 ;  /* 0x000000010a0a7836 */ /* 0x000fe20000000000 */
[----:B------:R2:W-:Y:S04]  /*15c0*/  SYNCS.ARRIVE.TRANS64.A1T0 RZ, [R3+URZ+0xd0], RZ ;  /* 0x0000d0ff03ff79a7 */ /* 0x0005e800081000ff */
[----:B------:R-:W-:-:S04]  /*15d0*/  ISETP.NE.AND P0, PT, R10, 0x2, PT ;  /* 0x000000020a00780c */ /* 0x000fc80003f05270 */
[----:B------:R-:W-:Y:S02]  /*15e0*/  SEL R10, R10, RZ, P0 ;  /* 0x000000ff0a0a7207 */ /* 0x000fe40000000000 */
[----:B--2---:R-:W-:-:S04]  /*15f0*/  SEL R3, RZ, 0x1, P0 ;  /* 0x00000001ff037807 */ /* 0x004fc80000000000 */
[----:B------:R-:W-:-:S07]  /*1600*/  LOP3.LUT R8, R8, R3, RZ, 0x3c, !PT ;  /* 0x0000000308087212 */ /* 0x000fce00078e3cff */
.L_x_18:
[----:B------:R-:W-:Y:S01]  /*1610*/  UMOV UR4, 0x400 ;  /* 0x0000040000047882 */ /* 0x000fe20000000000 */
[----:B------:R-:W-:Y:S01]  /*1620*/  SHF.L.U32 R2, R15, 0x1f, RZ ;  /* 0x0000001f0f027819 */ /* 0x000fe200000006ff */
[----:B-1----:R-:W-:Y:S01]  /*1630*/  ULEA UR4, UR37, UR4, 0x18 ;  /* 0x0000000425047291 */ /* 0x002fe2000f8ec0ff */
[----:B------:R-:W-:Y:S01]  /*1640*/  R2UR UR35, R21 ;  /* 0x00000000152372ca */ /* 0x000fe200000e0000 */
[----:B------:R-:W-:Y:S01]  /*1650*/  UISETP.GE.U32.AND UP0, UPT, UR13, 0x7f, UPT ;  /* 0x0000007f0d00788c */ /* 0x000fe2000bf06070 */
[----:B------:R-:W-:Y:S01]  /*1660*/  R2UR UR19, R20 ;  /* 0x00000000141372ca */ /* 0x000fe200000e0000 */
[----:B------:R-:W-:Y:S01]  /*1670*/  ULEA UR8, UR6, UR4, 0x3 ;  /* 0x0000000406087291 */ /* 0x000fe2000f8e18ff */
[----:B------:R-:W-:-:S08]  /*1680*/  UMOV UR29, URZ ;  /* 0x000000ff001d7c82 */ /* 0x000fd00008000000 */
[----:B------:R1:W2:Y:S01]  /*1690*/  SYNCS.PHASECHK.TRANS64.TRYWAIT P0, [UR8+0x10], R2 ;  /* 0x00001002ff0075a7 */ /* 0x0002a20008001108 */
[----:B------:R-:W-:Y:S02]  /*16a0*/  USHF.L.U32 UR35, UR35, 0x7, URZ ;  /* 0x0000000723237899 */ /* 0x000fe400080006ff */
[----:B------:R-:W-:Y:S01]  /*16b0*/  USHF.L.U32 UR19, UR19, 0x7, URZ ;  /* 0x0000000713137899 */ /* 0x000fe200080006ff */
[----:B------:R-:W-:Y:S11]  /*16c0*/  BRA.U !UP0, `(.L_x_20) ;  /* 0x0000000108d47547 */ /* 0x000ff6000b800000 */
[----:B------:R-:W-:Y:S01]  /*16d0*/  UMOV UR21, URZ ;  /* 0x000000ff00157c82 */ /* 0x000fe20008000000 */
[----:B------:R-:W-:-:S05]  /*16e0*/  UMOV UR42, UR6 ;  /* 0x00000006002a7c82 */ /* 0x000fca0008000000 */
.L_x_25:
[----:B-1----:R-:W-:Y:S01]  /*16f0*/  ULEA UR33, UR42, UR4, 0x3 ;  /* 0x000000042a217291 */ /* 0x002fe2000f8e18ff */
[----:B--2---:R-:W-:Y:S01]  /*1700*/  @!P5 MOV R3, 0x10000 ;  /* 0x000100000003d802 */ /* 0x004fe20000000f00 */
[----:B--2---:R-:W-:Y:S10]  /*1710*/  @P0 BRA `(.L_x_21) ;  /* 0x00000000000c0947 */ /* 0x004ff40003800000 */
[----:B------:R-:W-:-:S04]  /*1720*/  SHF.L.U32 R5, R15, 0x1f, RZ ;  /* 0x0000001f0f057819 */ /* 0x000fc800000006ff */
[----:B------:R-:W2:Y:S02]  /*1730*/  SYNCS.PHASECHK.TRANS64.TRYWAIT P0, [UR33+0x10], R5 ;  /* 0x00001005ff0075a7 */ /* 0x000ea40008001121 */
[----:B--2---:R-:W-:Y:S05]  /*1740*/  @!P0 BRA `(.L_x_22) ;  /* 0x0000009800048947 */ /* 0x004fea0003800000 */
.L_x_21:
[----:B------:R2:W-:Y:S01]  /*1750*/  @!P5 SYNCS.ARRIVE.TRANS64 RZ, [UR33], R3 ;  /* 0x00000003ffffd9a7 */ /* 0x0005e20008000021 */
[----:B------:R-:W-:Y:S04]  /*1760*/  BSSY.RECONVERGENT B0, `(.L_x_23) ;  /* 0x0000003000007945 */ /* 0x000fe80003800200 */
[----:B------:R-:W-:Y:S05]  /*1770*/  @P4 BRA `(.L_x_24) ;  /* 0x0000000000044947 */ /* 0x000fea0003800000 */
[----:B------:R-:W-:Y:S05]  /*1780*/  BPT.TRAP 0x1 ;  /* 0x000000040000795c */ /* 0x000fea0000300000 */
.L_x_24:
[----:B------:R-:W-:Y:S05]  /*1790*/  BSYNC.RECONVERGENT B0 ;  /* 0x0000000000007941 */ /* 0x000fea0003800200 */
.L_x_23:
[----:B------:R-:W-:Y:S02]  /*17a0*/  UIADD3 UR6, UPT, UPT, UR42, 0x1, URZ ;  /* 0x000000012a067890 */ /* 0x000fe4000fffe0ff */
[----:B------:R-:W-:Y:S02]  /*17b0*/  UIADD3 UR40, UP1, UPT, UR22, 0x80, URZ ;  /* 0x0000008016287890 */ /* 0x000fe4000ff3e0ff */
[----:B------:R-:W-:Y:S02]  /*17c0*/  UISETP.NE.AND UP0, UPT, UR6, 0x2, UPT ;  /* 0x000000020600788c */ /* 0x000fe4000bf05270 */
[----:B------:R-:W-:Y:S02]  /*17d0*/  USHF.L.U32 UR34, UR21, 0x6, URZ ;  /* 0x0000000615227899 */ /* 0x000fe400080006ff */
[----:B------:R-:W-:Y:S02]  /*17e0*/  USEL UR9, URZ, 0x1, UP0 ;  /* 0x00000001ff097887 */ /* 0x000fe40008000000 */
[----:B------:R-:W-:-:S02]  /*17f0*/  USEL UR6, UR6, URZ, UP0 ;  /* 0x000000ff06067287 */ /* 0x000fc40008000000 */
[----:B------:R-:W-:Y:S02]  /*1800*/  UIADD3 UR38, UP0, UPT, UR22, 0x180, URZ ;  /* 0x0000018016267890 */ /* 0x000fe4000ff1e0ff */
[----:B------:R-:W-:Y:S01]  /*1810*/  ULEA UR8, UR6, UR4, 0x3 ;  /* 0x0000000406087291 */ /* 0x000fe2000f8e18ff */
[----:B------:R-:W-:Y:S01]  /*1820*/  LOP3.LUT R15, R15, UR9, RZ, 0x3c, !PT ;  /* 0x000000090f0f7c12 */ /* 0x000fe2000f8e3cff */
[----:B------:R-:W-:Y:S02]  /*1830*/  UIADD3.X UR41, UPT, UPT, URZ, UR23, URZ, UP1, !UPT ;  /* 0x00000017ff297290 */ /* 0x000fe40008ffe4ff */
[----:B------:R-:W-:Y:S01]  /*1840*/  UIADD3 UR26, UPT, UPT, UR34, 0x20, URZ ;  /* 0x00000020221a7890 */ /* 0x000fe2000fffe0ff */
[----:B-1----:R-:W-:Y:S01]  /*1850*/  SHF.L.U32 R2, R15, 0x1f, RZ ;  /* 0x0000001f0f027819 */ /* 0x002fe200000006ff */
[----:B------:R-:W-:Y:S01]  /*1860*/  UIADD3.X UR39, UPT, UPT, URZ, UR23, URZ, UP0, !UPT ;  /* 0x00000017ff277290 */ /* 0x000fe200087fe4ff */
[----:B------:R-:W-:Y:S02]  /*1870*/  UMOV UR30, 0x0 ;  /* 0x00000000001e7882 */ /* 0x000fe40000000000 */
[----:B------:R1:W1:Y:S01]  /*1880*/  SYNCS.PHASECHK.TRANS64.TRYWAIT P0, [UR8+0x10], R2 ;  /* 0x00001002ff0075a7 */ /* 0x0002620008001108 */
[----:B------:R-:W-:Y:S01]  /*1890*/  ULEA UR8, UR42, UR4, 0xf ;  /* 0x000000042a087291 */ /* 0x000fe2000f8e78ff */
[----:B------:R-:W-:Y:S01]  /*18a0*/  UMOV UR31, 0x10000000 ;  /* 0x10000000001f7882 */ /* 0x000fe20000000000 */
[----:B------:R-:W-:-:S02]  /*18b0*/  UMOV UR25, UR33 ;  /* 0x0000002100197c82 */ /* 0x000fc40008000000 */
[----:B------:R-:W-:Y:S02]  /*18c0*/  UIADD3 UR32, UPT, UPT, UR8, 0x8400, URZ ;  /* 0x0000840008207890 */ /* 0x000fe4000fffe0ff */
[----:B------:R-:W-:Y:S02]  /*18d0*/  UIADD3 UR24, UPT, UPT, UR8, 0xc400, URZ ;  /* 0x0000c40008187890 */ /* 0x000fe4000fffe0ff */
[----:B------:R-:W-:Y:S02]  /*18e0*/  UIADD3 UR16, UPT, UPT, UR8, 0x18400, URZ ;  /* 0x0001840008107890 */ /* 0x000fe4000fffe0ff */
[----:B------:R-:W-:Y:S01]  /*18f0*/  UIADD3 UR8, UPT, UPT, UR8, 0x1c400, URZ ;  /* 0x0001c40008087890 */ /* 0x000fe2000fffe0ff */
[----:B------:R-:W-:Y:S01]  /*1900*/  UMOV UR27, UR35 ;  /* 0x00000023001b7c82 */ /* 0x000fe20008000000 */
[----:B------:R-:W-:Y:S01]  /*1910*/  UMOV UR28, UR36 ;  /* 0x00000024001c7c82 */ /* 0x000fe20008000000 */
[----:B------:R-:W-:Y:S01]  /*1920*/  UMOV UR17, UR33 ;  /* 0x0000002100117c82 */ /* 0x000fe20008000000 */
[----:B------:R-:W-:Y:S01]  /*1930*/  UMOV UR20, UR36 ;  /* 0x0000002400147c82 */ /* 0x000fe20008000000 */
[----:B------:R-:W-:Y:S01]  /*1940*/  UMOV UR18, UR34 ;  /* 0x0000002200127c82 */ /* 0x000fe20008000000 */
[----:B------:R1:W-:Y:S01]  /*1950*/  UTMALDG.3D [UR32], [UR40], desc[UR30] ;  /* 0x00001e20280075b4 */ /* 0x0003e20008011000 */
[----:B------:R-:W-:Y:S01]  /*1960*/  UMOV UR11, UR19 ;  /* 0x00000013000b7c82 */ /* 0x000fe20008000000 */
[----:B------:R-:W-:Y:S01]  /*1970*/  UMOV UR12, UR36 ;  /* 0x00000024000c7c82 */ /* 0x000fe20008000000 */
[----:B------:R-:W-:Y:S01]  /*1980*/  UMOV UR9, UR33 ;  /* 0x0000002100097c82 */ /* 0x000fe20008000000 */
[----:B------:R-:W-:Y:S01]  /*1990*/  UMOV UR10, UR26 ;  /* 0x0000001a000a7c82 */ /* 0x000fe20008000000 */
[----:B------:R-:W-:Y:S01]  /*19a0*/  UIADD3 UR21, UPT, UPT, UR21, 0x1, URZ ;  /* 0x0000000115157890 */ /* 0x000fe2000fffe0ff */
[----:B------:R-:W-:Y:S01]  /*19b0*/  UMOV UR29, UR5 ;  /* 0x00000005001d7c82 */ /* 0x000fe20008000000 */
[----:B------:R1:W-:Y:S02]  /*19c0*/  UTMALDG.3D [UR24], [UR40], desc[UR30] ;  /* 0x00001e18280075b4 */ /* 0x0003e40008011000 */
[----:B------:R-:W-:Y:S01]  /*19d0*/  UISETP.NE.AND UP0, UPT, UR21, UR5, UPT ;  /* 0x000000051500728c */ /* 0x000fe2000bf05270 */
[----:B------:R-:W-:Y:S01]  /*19e0*/  UMOV UR42, UR6 ;  /* 0x00000006002a7c82 */ /* 0x000fe20008000000 */
[----:B------:R1:W-:Y:S01]  /*19f0*/  UTMALDG.3D [UR16], [UR38], desc[UR30] ;  /* 0x00001e10260075b4 */ /* 0x0003e20008011000 */
[----:B------:R1:W-:Y:S06]  /*1a00*/  UTMALDG.3D [UR8], [UR38], desc[UR30] ;  /* 0x00001e08260075b4 */ /* 0x0003ec0008011000 */
[----:B------:R-:W-:Y:S05]  /*1a10*/  BRA.U UP0, `(.L_x_25) ;  /* 0xfffffffd00347547 */ /* 0x000fea000b83ffff */
.L_x_20:
[----:B-1----:R-:W-:Y:S01]  /*1a20*/  ULEA UR8, UR6, UR4, 0x3 ;  /* 0x0000000406087291 */ /* 0x002fe2000f8e18ff */
[----:B------:R-:W-:Y:S01]  /*1a30*/  SHF.L.U32 R2, R15, 0x1f, RZ ;  /* 0x0000001f0f027819 */ /* 0x000fe200000006ff */
[----:B------:R-:W-:Y:S01]  /*1a40*/  @!P1 SYNCS.ARRIVE.TRANS64.A1T0 RZ, [UR4+0x68], RZ ;  /* 0x000068ffffff99a7 */ /* 0x000fe20008100004 */
[----:B------:R-:W-:-:S06]  /*1a50*/  UISETP.GT.AND UP0, UPT, UR15, UR14, UPT ;  /* 0x0000000e0f00728c */ /* 0x000fcc000bf04270 */
[----:B--2---:R1:W2:Y:S03]  /*1a60*/  SYNCS.PHASECHK.TRANS64.TRYWAIT P0, [UR8+0x10], R2 ;  /* 0x00001002ff0075a7 */ /* 0x0042a60008001108 */
[----:B------:R-:W-:Y:S05]  /*1a70*/  BRA.U !UP0, `(.L_x_26) ;  /* 0x0000000108d07547 */ /* 0x000fea000b800000 */
[----:B------:R-:W-:Y:S01]  /*1a80*/  UIADD3 UR21, UPT, UPT, UR7, UR29, URZ ;  /* 0x0000001d07157290 */ /* 0x000fe2000fffe0ff */
[----:B------:R-:W-:-:S11]  /*1a90*/  UMOV UR42, UR6 ;  /* 0x00000006002a7c82 */ /* 0x000fd60008000000 */
.L_x_31:
[----:B-1----:R-:W-:Y:S01]  /*1aa0*/  ULEA UR33, UR42, UR4, 0x3 ;  /* 0x000000042a217291 */ /* 0x002fe2000f8e18ff */
[----:B--2---:R-:W-:Y:S01]  /*1ab0*/  @!P5 MOV R3, 0x10000 ;  /* 0x000100000003d802 */ /* 0x004fe20000000f00 */
[----:B--2---:R-:W-:Y:S10]  /*1ac0*/  @P0 BRA `(.L_x_27) ;  /* 0x00000000000c0947 */ /* 0x004ff40003800000 */
[----:B------:R-:W-:-:S04]  /*1ad0*/  SHF.L.U32 R5, R15, 0x1f, RZ ;  /* 0x0000001f0f057819 */ /* 0x000fc800000006ff */
[----:B------:R-:W2:Y:S02]  /*1ae0*/  SYNCS.PHASECHK.TRANS64.TRYWAIT P0, [UR33+0x10], R5 ;  /* 0x00001005ff0075a7 */ /* 0x000ea40008001121 */
[----:B--2---:R-:W-:Y:S05]  /*1af0*/  @!P0 BRA `(.L_x_28) ;  /* 0x0000009400308947 */ /* 0x004fea0003800000 */
.L_x_27:
[----:B------:R2:W-:Y:S01]  /*1b00*/  @!P5 SYNCS.ARRIVE.TRANS64 RZ, [UR33], R3 ;  /* 0x00000003ffffd9a7 */ /* 0x0005e20008000021 */
[----:B------:R-:W-:Y:S04]  /*1b10*/  BSSY.RECONVERGENT B0, `(.L_x_29) ;  /* 0x0000003000007945 */ /* 0x000fe80003800200 */
[----:B------:R-:W-:Y:S05]  /*1b20*/  @P4 BRA `(.L_x_30) ;  /* 0x0000000000044947 */ /* 0x000fea0003800000 */
[----:B------:R-:W-:Y:S05]  /*1b30*/  BPT.TRAP 0x1 ;  /* 0x000000040000795c */ /* 0x000fea0000300000 */
.L_x_30:
[----:B------:R-:W-:Y:S05]  /*1b40*/  BSYNC.RECONVERGENT B0 ;  /* 0x0000000000007941 */ /* 0x000fea0003800200 */
.L_x_29:
        /* <DEDUP_REMOVED lines=31> */
[----:B------:R-:W-:Y:S01]  /*1d40*/  UMOV UR10, UR26 ;  /* 0x0000001a000a7c82 */ /* 0x000fe20008000000 */
[----:B------:R-:W-:Y:S01]  /*1d50*/  UIADD3 UR29, UPT, UPT, UR29, 0x1, URZ ;  /* 0x000000011d1d7890 */ /* 0x000fe2000fffe0ff */
[----:B------:R1:W-:Y:S01]  /*1d60*/  UTMALDG.3D [UR24], [UR40], desc[UR30] ;  /* 0x00001e18280075b4 */ /* 0x0003e20008011000 */
[----:B------:R-:W-:-:S02]  /*1d70*/  UMOV UR42, UR6 ;  /* 0x00000006002a7c82 */ /* 0x000fc40008000000 */
[----:B------:R-:W-:Y:S01]  /*1d80*/  UISETP.NE.AND UP0, UPT, UR29, UR21, UPT ;  /* 0x000000151d00728c */ /* 0x000fe2000bf05270 */
[----:B------:R1:W-:Y:S01]  /*1d90*/  UTMALDG.3D [UR16], [UR38], desc[UR30] ;  /* 0x00001e10260075b4 */ /* 0x0003e20008011000 */
[----:B------:R1:W-:Y:S07]  /*1da0*/  UTMALDG.3D [UR8], [UR38], desc[UR30] ;  /* 0x00001e08260075b4 */ /* 0x0003ee0008011000 */
[----:B------:R-:W-:Y:S05]  /*1db0*/  BRA.U UP0, `(.L_x_31) ;  /* 0xfffffffd00387547 */ /* 0x000fea000b83ffff */
.L_x_26:
[----:B-1----:R-:W-:Y:S01]  /*1dc0*/  LEA R2, R14, UR4, 0x3 ;  /* 0x000000040e027c11 */ /* 0x002fe2000f8e18ff */
[----:B------:R-:W-:Y:S01]  /*1dd0*/  NOP ;  /* 0x0000000000007918 */ /* 0x000fe20000000000 */
[----:B--2---:R-:W-:Y:S02]  /*1de0*/  SHF.L.U32 R3, R12, 0x1f, RZ ;  /* 0x0000001f0c037819 */ /* 0x004fe400000006ff */
[----:B------:R-:W-:Y:S02]  /*1df0*/  LEA R4, R14, UR4, 0x4 ;  /* 0x000000040e047c11 */ /* 0x000fe4000f8e20ff */
[----:B------:R-:W1:Y:S02]  /*1e00*/  SYNCS.PHASECHK.TRANS64.TRYWAIT P0, [R2+URZ+0x70], R3 ;  /* 0x00007003020075a7 */ /* 0x000e6400080011ff */
[----:B-1----:R-:W-:Y:S05]  /*1e10*/  @!P0 BRA `(.L_x_32) ;  /* 0x0000009000808947 */ /* 0x002fea0003800000 */
.L_x_168:
[----:B------:R-:W2:Y:S01]  /*1e20*/  LDS.128 R4, [R4+0x100] ;  /* 0x0001000004047984 */ /* 0x000ea20000000c00 */
[----:B---3--:R-:W-:Y:S01]  /*1e30*/  ISETP.GE.AND P0, PT, R26, 0x1, PT ;  /* 0x000000011a00780c */ /* 0x008fe20003f06270 */
[----:B-1----:R-:W-:Y:S01]  /*1e40*/  VIADD R2, R2, 0x80 ;  /* 0x0000008002027836 */ /* 0x002fe20000000000 */
[----:B------:R-:W-:Y:S01]  /*1e50*/  @!PT LDS RZ, [RZ] ;  /* 0x00000000fffff984 */ /* 0x000fe20000000800 */
[----:B------:R-:W-:Y:S01]  /*1e60*/  @!PT LDS RZ, [RZ] ;  /* 0x00000000fffff984 */ /* 0x000fe20000000800 */
[----:B------:R-:W-:Y:S01]  /*1e70*/  @!PT LDS RZ, [RZ] ;  /* 0x00000000fffff984 */ /* 0x000fe20000000800 */
[----:B------:R-:W-:Y:S01]  /*1e80*/  @!PT LDS RZ, [RZ] ;  /* 0x00000000fffff984 */ /* 0x000fe20000000800 */
[----:B------:R1:W-:Y:S06]  /*1e90*/  MEMBAR.ALL.CTA ;  /* 0x0000000000007992 */ /* 0x0003ec0000008000 */
[----:B-1----:R-:W1:Y:S01]  /*1ea0*/  FENCE.VIEW.ASYNC.S ;  /* 0x00000000000073c6 */ /* 0x002e620000000000 */
[----:B------:R-:W-:-:S04]  /*1eb0*/  PRMT R2, RZ, 0x654, R2 ;  /* 0x00000654ff027816 */ /* 0x000fc80000000002 */
[----:B-1----:R1:W-:Y:S01]  /*1ec0*/  SYNCS.ARRIVE.TRANS64.RED.A1T0 RZ, [R2+URZ], RZ ;  /* 0x000000ff02ff79a7 */ /* 0x0023e200081004ff */
[----:B--2---:R-:W-:-:S13]  /*1ed0*/  LOP3.LUT P2, RZ, R6, 0x1, RZ, 0xc0, !PT ;  /* 0x0000000106ff7812 */ /* 0x004fda000784c0ff */
[----:B------:R-:W-:Y:S01]  /*1ee0*/  @P2 SHF.R.U32.HI R3, RZ, 0x10, R5 ;  /* 0x00000010ff032819 */ /* 0x000fe20000011605 */
[----:B------:R-:W-:Y:S01]  /*1ef0*/  VOTEU.ANY UP0, P2 ;  /* 0x0000000000ff7886 */ /* 0x000fe20001000100 */
[----:B------:R-:W-:Y:S02]  /*1f00*/  @P2 MOV R13, R4 ;  /* 0x00000004000d2202 */ /* 0x000fe40000000f00 */
[----:B------:R-:W-:Y:S02]  /*1f10*/  @P2 R2UR.BROADCAST UR8, R3 ;  /* 0x00000000030822ca */ /* 0x000fe400008e0000 */
[----:B------:R-:W-:-:S11]  /*1f20*/  @P2 LOP3.LUT R11, R5, 0xffff, RZ, 0xc0, !PT ;  /* 0x0000ffff050b2812 */ /* 0x000fd600078ec0ff */
[----:B------:R-:W-:Y:S01]  /*1f30*/  @UP0 UMOV UR36, UR8 ;  /* 0x0000000800240c82 */ /* 0x000fe20008000000 */
[----:B-1----:R-:W-:Y:S05]  /*1f40*/  @!P0 BRA `(.L_x_33) ;  /* 0x0000000000b88947 */ /* 0x002fea0003800000 */
[----:B------:R-:W4:Y:S01]  /*1f50*/  LDC.64 R4, c[0x0][0xb18] ;  /* 0x0002c600ff047b82 */ /* 0x000f220000000a00 */
[----:B------:R-:W-:-:S07]  /*1f60*/  ISETP.NE.AND P3, PT, R26, 0x1, PT ;  /* 0x000000011a00780c */ /* 0x000fce0003f65270 */
[----:B------:R-:W1:Y:S08]  /*1f70*/  LDC.64 R6, c[0x0][0xb10] ;  /* 0x0002c400ff067b82 */ /* 0x000e700000000a00 */
[----:B------:R-:W2:Y:S08]  /*1f80*/  LDC R16, c[0x0][0xb20] ;  /* 0x0002c800ff107b82 */ /* 0x000eb00000000800 */
[----:B------:R-:W3:Y:S01]  /*1f90*/  LDC R18, c[0x0][0xb0c] ;  /* 0x0002c300ff127b82 */ /* 0x000ee20000000800 */
[----:B----4-:R-:W-:Y:S01]  /*1fa0*/  IMAD.HI.U32 R17, R0, R5, RZ ;  /* 0x0000000500117227 */ /* 0x010fe200078e00ff */
[----:B------:R-:W-:-:S03]  /*1fb0*/  ISETP.NE.AND P0, PT, R4, 0x1, PT ;  /* 0x000000010400780c */ /* 0x000fc60003f05270 */
[----:B------:R-:W-:-:S03]  /*1fc0*/  IMAD.HI.U32 R5, R11, R5, RZ ;  /* 0x000000050b057227 */ /* 0x000fc600078e00ff */
[----:B------:R-:W4:Y:S01]  /*1fd0*/  LDC.64 R2, c[0x0][0xb28] ;  /* 0x0002ca00ff027b82 */ /* 0x000f220000000a00 */
[----:B-1----:R-:W-:-:S04]  /*1fe0*/  IMAD.HI.U32 R20, R9, R6, RZ ;  /* 0x0000000609147227 */ /* 0x002fc800078e00ff */
[----:B------:R-:W-:Y:S01]  /*1ff0*/  IMAD.HI.U32 R22, R13, R6, RZ ;  /* 0x000000060d167227 */ /* 0x000fe200078e00ff */
[----:B------:R-:W-:Y:S02]  /*2000*/  SHF.R.U32.HI R20, RZ, R7, R20 ;  /* 0x00000007ff147219 */ /* 0x000fe40000011614 */
[-C--:B--2---:R-:W-:Y:S02]  /*2010*/  SHF.R.U32.HI R17, RZ, R16.reuse, R17 ;  /* 0x00000010ff117219 */ /* 0x084fe40000011611 */
[----:B------:R-:W-:Y:S02]  /*2020*/  SHF.R.U32.HI R16, RZ, R16, R5 ;  /* 0x00000010ff107219 */ /* 0x000fe40000011605 */
[----:B------:R-:W-:Y:S02]  /*2030*/  SEL R17, R0, R17, !P0 ;  /* 0x0000001100117207 */ /* 0x000fe40004000000 */
[----:B------:R-:W-:Y:S02]  /*2040*/  SHF.R.U32.HI R22, RZ, R7, R22 ;  /* 0x00000007ff167219 */ /* 0x000fe40000011616 */
[----:B---3--:R-:W-:-:S02]  /*2050*/  ISETP.NE.AND P1, PT, R18, 0x1, PT ;  /* 0x000000011200780c */ /* 0x008fc40003f25270 */
[----:B------:R-:W-:Y:S02]  /*2060*/  SEL R5, R11, R16, !P0 ;  /* 0x000000100b057207 */ /* 0x000fe40004000000 */
[----:B------:R-:W-:Y:S02]  /*2070*/  SEL R19, R9, R20, !P1 ;  /* 0x0000001409137207 */ /* 0x000fe40004800000 */
[----:B------:R-:W-:Y:S01]  /*2080*/  SEL R7, R13, R22, !P1 ;  /* 0x000000160d077207 */ /* 0x000fe20004800000 */
[----:B----4-:R-:W-:-:S04]  /*2090*/  IMAD.HI.U32 R20, R17, R2, RZ ;  /* 0x0000000211147227 */ /* 0x010fc800078e00ff */
[----:B------:R-:W-:Y:S01]  /*20a0*/  IMAD.HI.U32 R6, R19, R2, RZ ;  /* 0x0000000213067227 */ /* 0x000fe200078e00ff */
[----:B------:R-:W-:-:S04]  /*20b0*/  @P3 SHF.R.U32.HI R17, RZ, R3, R20 ;  /* 0x00000003ff113219 */ /* 0x000fc80000011614 */
        /* <DEDUP_REMOVED lines=8> */
[----:B------:R-:W-:-:S04]  /*2140*/  @!P0 IMAD.HI.U32 R16, R7, R2, RZ ;  /* 0x0000000207108227 */ /* 0x000fc800078e00ff */
[----:B------:R-:W-:Y:S01]  /*2150*/  IMAD.MOV R2, RZ, RZ, -R6 ;  /* 0x000000ffff027224 */ /* 0x000fe200078e0a06 */
[----:B------:R-:W-:-:S03]  /*2160*/  @!P0 SHF.R.U32.HI R16, RZ, R3, R16 ;  /* 0x00000003ff108219 */ /* 0x000fc60000011610 */
[----:B------:R-:W-:Y:S01]  /*2170*/  IMAD R2, R26, R2, R5 ;  /* 0x000000021a027224 */ /* 0x000fe200078e0205 */
[----:B------:R-:W-:Y:S02]  /*2180*/  @!P0 SEL R3, R7, R16, !P3 ;  /* 0x0000001007038207 */ /* 0x000fe40005800000 */
[----:B------:R-:W-:-:S03]  /*2190*/  IADD3 R16, PT, PT, -R5, RZ, RZ ;  /* 0x000000ff05107210 */ /* 0x000fc60007ffe1ff */
[--C-:B------:R-:W-:Y:S02]  /*21a0*/  @!P0 IMAD.IADD R6, R6, 0x1, -R3.reuse ;  /* 0x0000000106068824 */ /* 0x100fe400078e0a03 */
[----:B------:R-:W-:Y:S01]  /*21b0*/  @!P0 IMAD R3, R2, R19, R3 ;  /* 0x0000001302038224 */ /* 0x000fe200078e0203 */
[----:B------:R-:W-:Y:S01]  /*21c0*/  IADD3 R2, PT, PT, -R7, RZ, RZ ;  /* 0x000000ff07027210 */ /* 0x000fe20007ffe1ff */
[----:B------:R-:W-:Y:S02]  /*21d0*/  @!P0 IMAD R5, R26, R6, R7 ;  /* 0x000000061a058224 */ /* 0x000fe400078e0207 */
[----:B------:R-:W-:Y:S02]  /*21e0*/  IMAD R11, R4, R16, R11 ;  /* 0x00000010040b7224 */ /* 0x000fe400078e020b */
[----:B------:R-:W-:Y:S02]  /*21f0*/  @!P0 IMAD.MOV.U32 R7, RZ, RZ, R3 ;  /* 0x000000ffff078224 */ /* 0x000fe400078e0003 */
[----:B------:R-:W-:-:S02]  /*2200*/  IMAD R2, R18, R2, R13 ;  /* 0x0000000212027224 */ /* 0x000fc400078e020d */
[----:B------:R-:W-:Y:S02]  /*2210*/  IMAD R11, R5, R4, R11 ;  /* 0x00000004050b7224 */ /* 0x000fe400078e020b */
[----:B------:R-:W-:Y:S02]  /*2220*/  IMAD R13, R7, R18, R2 ;  /* 0x00000012070d7224 */ /* 0x000fe400078e0202 */
.L_x_33:
[----:B------:R-:W1:Y:S02]  /*2230*/  LDCU UR8, c[0x0][0xb30] ;  /* 0x00016600ff0877ac */ /* 0x000e640008000800 */
[----:B-1----:R-:W-:-:S09]  /*2240*/  UISETP.NE.AND UP0, UPT, UR8, 0x1, UPT ;  /* 0x000000010800788c */ /* 0x002fd2000bf05270 */
[----:B------:R-:W-:Y:S05]  /*2250*/  BRA.U UP0, `(.L_x_34) ;  /* 0x0000000100407547 */ /* 0x000fea000b800000 */
[----:B------:R-:W1:Y:S08]  /*2260*/  LDC.64 R4, c[0x0][0xb10] ;  /* 0x0002c400ff047b82 */ /* 0x000e700000000a00 */
[----:B------:R-:W2:Y:S08]  /*2270*/  LDC.64 R2, c[0x0][0xb18] ;  /* 0x0002c600ff027b82 */ /* 0x000eb00000000a00 */
[----:B------:R-:W3:Y:S08]  /*2280*/  LDC R6, c[0x0][0xb20] ;  /* 0x0002c800ff067b82 */ /* 0x000ef00000000800 */
[----:B------:R-:W4:Y:S01]  /*2290*/  LDC R16, c[0x0][0xb0c] ;  /* 0x0002c300ff107b82 */ /* 0x000f220000000800 */
[----:B-1----:R-:W-:-:S05]  /*22a0*/  IMAD.HI.U32 R4, R13, R4, RZ ;  /* 0x000000040d047227 */ /* 0x002fca00078e00ff */
[----:B------:R-:W-:Y:S01]  /*22b0*/  SHF.R.U32.HI R4, RZ, R5, R4 ;  /* 0x00000005ff047219 */ /* 0x000fe20000011604 */
[----:B--2---:R-:W-:Y:S01]  /*22c0*/  IMAD.HI.U32 R3, R11, R3, RZ ;  /* 0x000000030b037227 */ /* 0x004fe200078e00ff */
[----:B------:R-:W-:-:S04]  /*22d0*/  ISETP.NE.AND P0, PT, R2, 0x1, PT ;  /* 0x000000010200780c */ /* 0x000fc80003f05270 */
[----:B---3--:R-:W-:-:S04]  /*22e0*/  SHF.R.U32.HI R6, RZ, R6, R3 ;  /* 0x00000006ff067219 */ /* 0x008fc80000011603 */
[----:B------:R-:W-:Y:S02]  /*22f0*/  SEL R3, R11, R6, !P0 ;  /* 0x000000060b037207 */ /* 0x000fe40004000000 */
[----:B----4-:R-:W-:-:S04]  /*2300*/  ISETP.NE.AND P1, PT, R16, 0x1, PT ;  /* 0x000000011000780c */ /* 0x010fc80003f25270 */
[----:B------:R-:W-:-:S05]  /*2310*/  SEL R4, R13, R4, !P1 ;  /* 0x000000040d047207 */ /* 0x000fca0004800000 */
[----:B------:R-:W-:Y:S02]  /*2320*/  IMAD.IADD R5, R3, 0x1, -R4 ;  /* 0x0000000103057824 */ /* 0x000fe400078e0a04 */
[----:B------:R-:W-:Y:S02]  /*2330*/  IMAD.IADD R3, R4, 0x1, -R3 ;  /* 0x0000000104037824 */ /* 0x000fe400078e0a03 */
[----:B------:R-:W-:Y:S02]  /*2340*/  IMAD R13, R5, R16, R13 ;  /* 0x00000010050d7224 */ /* 0x000fe400078e020d */
[----:B------:R-:W-:-:S07]  /*2350*/  IMAD R11, R3, R2, R11 ;  /* 0x00000002030b7224 */ /* 0x000fce00078e020b */
.L_x_34:
[----:B------:R-:W-:Y:S01]  /*2360*/  VIADD R14, R14, 0x1 ;  /* 0x000000010e0e7836 */ /* 0x000fe20000000000 */
[----:B------:R-:W-:Y:S01]  /*2370*/  PLOP3.LUT P1, PT, PT, PT, PT, 0x80, 0x8 ;  /* 0x000000000008781c */ /* 0x000fe20003f2f070 */
[----:B------:R-:W-:Y:S02]  /*2380*/  IMAD.IADD R21, R13, 0x1, R68 ;  /* 0x000000010d157824 */ /* 0x000fe400078e0244 */
[----:B------:R-:W-:Y:S01]  /*2390*/  IMAD.IADD R20, R11, 0x1, R66 ;  /* 0x000000010b147824 */ /* 0x000fe200078e0242 */
[----:B------:R-:W-:-:S04]  /*23a0*/  ISETP.NE.AND P0, PT, R14, 0x2, PT ;  /* 0x000000020e00780c */ /* 0x000fc80003f05270 */
[----:B------:R-:W-:Y:S02]  /*23b0*/  SEL R3, RZ, 0x1, P0 ;  /* 0x00000001ff037807 */ /* 0x000fe40000000000 */
[----:B------:R-:W-:Y:S02]  /*23c0*/  SEL R14, R14, RZ, P0 ;  /* 0x000000ff0e0e7207 */ /* 0x000fe40000000000 */
[----:B------:R-:W-:Y:S01]  /*23d0*/  LOP3.LUT R12, R12, R3, RZ, 0x3c, !PT ;  /* 0x000000030c0c7212 */ /* 0x000fe200078e3cff */
[----:B------:R-:W-:Y:S06]  /*23e0*/  @P2 BRA `(.L_x_35) ;  /* 0xfffffff000482947 */ /* 0x000fec000383ffff */
[----:B------:R-:W-:Y:S01]  /*23f0*/  UIADD3 UR5, UPT, UPT, UR4, 0x10, URZ ;  /* 0x0000001004057890 */ /* 0x000fe2000fffe0ff */
[----:B------:R-:W-:-:S03]  /*2400*/  SHF.L.U32 R3, R15, 0x1f, RZ ;  /* 0x0000001f0f037819 */ /* 0x000fc600000006ff */
[----:B------:R-:W-:-:S09]  /*2410*/  ULEA UR4, UR6, UR5, 0x3 ;  /* 0x0000000506047291 */ /* 0x000fd2000f8e18ff */
[----:B------:R-:W1:Y:S02]  /*2420*/  SYNCS.PHASECHK.TRANS64.TRYWAIT P0, [UR4], R3 ;  /* 0x00000003ff0075a7 */ /* 0x000e640008001104 */
[----:B-1----:R-:W-:Y:S05]  /*2430*/  @!P0 BRA `(.L_x_36) ;  /* 0x0000008c000c8947 */ /* 0x002fea0003800000 */
.L_x_170:
[----:B------:R-:W-:-:S04]  /*2440*/  UIADD3 UR6, UPT, UPT, UR6, 0x1, URZ ;  /* 0x0000000106067890 */ /* 0x000fc8000fffe0ff */
[----:B------:R-:W-:-:S04]  /*2450*/  UISETP.NE.AND UP0, UPT, UR6, 0x2, UPT ;  /* 0x000000020600788c */ /* 0x000fc8000bf05270 */
[----:B------:R-:W-:Y:S02]  /*2460*/  USEL UR4, URZ, 0x1, UP0 ;  /* 0x00000001ff047887 */ /* 0x000fe40008000000 */
[----:B------:R-:W-:-:S04]  /*2470*/  USEL UR6, UR6, URZ, UP0 ;  /* 0x000000ff06067287 */ /* 0x000fc80008000000 */
[----:B------:R-:W-:Y:S01]  /*2480*/  ULEA UR6, UR6, UR5, 0x3 ;  /* 0x0000000506067291 */ /* 0x000fe2000f8e18ff */
[----:B-1----:R-:W-:-:S04]  /*2490*/  LOP3.LUT R3, R15, UR4, RZ, 0x3c, !PT ;  /* 0x000000040f037c12 */ /* 0x002fc8000f8e3cff */
[----:B------:R-:W-:Y:S01]  /*24a0*/  SHF.L.U32 R3, R3, 0x1f, RZ ;  /* 0x0000001f03037819 */ /* 0x000fe200000006ff */
[----:B----4-:R-:W-:-:S07]  /*24b0*/  IMAD.U32 R0, RZ, RZ, UR6 ;  /* 0x00000006ff007e24 */ /* 0x010fce000f8e00ff */
.L_x_37:
[----:B-1----:R1:W2:Y:S02]  /*24c0*/  SYNCS.PHASECHK.TRANS64.TRYWAIT P0, [R0+URZ], R3 ;  /* 0x00000003000075a7 */ /* 0x0022a400080011ff */
[----:B--2---:R-:W-:Y:S05]  /*24d0*/  @!P0 NANOSLEEP.SYNCS 0x989680 ;  /* 0x009896800000895d */ /* 0x004fea0003900000 */
[----:B------:R-:W2:Y:S02]  /*24e0*/  @!P0 SYNCS.PHASECHK.TRANS64 P0, [R0+URZ], R3 ;  /* 0x00000003000085a7 */ /* 0x000ea400080010ff */
[----:B--2---:R-:W-:Y:S05]  /*24f0*/  @P0 EXIT ;  /* 0x000000000000094d */ /* 0x004fea0003800000 */
[----:B------:R-:W-:Y:S05]  /*2500*/  BRA `(.L_x_37) ;  /* 0xfffffffc00ec7947 */ /* 0x000fea000383ffff */
.L_x_17:
[----:B------:R-:W-:-:S04]  /*2510*/  UISETP.NE.AND UP1, UPT, UR37, URZ, UPT ;  /* 0x000000ff2500728c */ /* 0x000fc8000bf25270 */
[----:B------:R-:W-:-:S09]  /*2520*/  UISETP.NE.OR UP1, UPT, UR8, 0x1, UP1 ;  /* 0x000000010800788c */ /* 0x000fd20008f25670 */
[----:B------:R-:W-:Y:S05]  /*2530*/  BRA.U UP1, `(.L_x_38) ;  /* 0x0000000501487547 */ /* 0x000fea000b800000 */
[----:B------:R-:W-:Y:S01]  /*2540*/  ISETP.NE.AND P2, PT, R2, RZ, PT ;  /* 0x000000ff0200720c */ /* 0x000fe20003f45270 */
[----:B------:R-:W-:Y:S01]  /*2550*/  IMAD.MOV.U32 R12, RZ, RZ, 0x1 ;  /* 0x00000001ff0c7424 */ /* 0x000fe200078e00ff */
[----:B------:R-:W-:Y:S02]  /*2560*/  CS2R R10, SRZ ;  /* 0x00000000000a7805 */ /* 0x000fe4000001ff00 */
[----:B------:R-:W-:Y:S01]  /*2570*/  CS2R R8, SRZ ;  /* 0x0000000000087805 */ /* 0x000fe2000001ff00 */
[----:B------:R-:W-:Y:S01]  /*2580*/  UMOV UR4, 0x400 ;  /* 0x0000040000047882 */ /* 0x000fe20000000000 */
[----:B------:R-:W-:Y:S01]  /*2590*/  UMOV UR6, URZ ;  /* 0x000000ff00067c82 */ /* 0x000fe20008000000 */
[----:B------:R-:W-:-:S12]  /*25a0*/  ULEA UR37, UR37, UR4, 0x18 ;  /* 0x0000000425257291 */ /* 0x000fd8000f8ec0ff */
.L_x_42:
[----:B------:R-:W-:Y:S02]  /*25b0*/  LEA R0, R8, UR37, 0x3 ;  /* 0x0000002508007c11 */ /* 0x000fe4000f8e18ff */
[----:B------:R-:W-:-:S03]  /*25c0*/  SHF.L.U32 R5, R9, 0x1f, RZ ;  /* 0x0000001f09057819 */ /* 0x000fc600000006ff */
[----:B------:R-:W-:Y:S01]  /*25d0*/  VIADD R4, R0, 0xe0 ;  /* 0x000000e000047836 */ /* 0x000fe20000000000 */
[----:B------:R-:W1:Y:S02]  /*25e0*/  SYNCS.PHASECHK.TRANS64.TRYWAIT P0, [R0+URZ+0xd0], R5 ;  /* 0x0000d005000075a7 */ /* 0x000e6400080011ff */
[----:B-1----:R-:W-:Y:S05]  /*25f0*/  @!P0 BRA `(.L_x_39) ;  /* 0x0000008800b48947 */ /* 0x002fea0003800000 */
.L_x_171:
[----:B------:R-:W-:Y:S01]  /*2600*/  ULEA UR5, UR6, UR37, 0x3 ;  /* 0x0000002506057291 */ /* 0x000fe2000f8e18ff */
[----:B------:R-:W-:Y:S02]  /*2610*/  PRMT R4, RZ, 0x654, R4 ;  /* 0x00000654ff047816 */ /* 0x000fe40000000004 */
[----:B-1----:R-:W-:Y:S01]  /*2620*/  SHF.L.U32 R5, R12, 0x1f, RZ ;  /* 0x0000001f0c057819 */ /* 0x002fe200000006ff */
[----:B------:R-:W-:Y:S01]  /*2630*/  UIADD3 UR4, UPT, UPT, UR5, 0x70, URZ ;  /* 0x0000007005047890 */ /* 0x000fe2000fffe0ff */
[----:B------:R1:W-:Y:S05]  /*2640*/  SYNCS.ARRIVE.TRANS64.RED.A1T0 RZ, [R4+URZ], RZ ;  /* 0x000000ff04ff79a7 */ /* 0x0003ea00081004ff */
[----:B------:R-:W-:Y:S01]  /*2650*/  IMAD.U32 R7, RZ, RZ, UR4 ;  /* 0x00000004ff077e24 */ /* 0x000fe2000f8e00ff */
[----:B------:R-:W2:Y:S04]  /*2660*/  SYNCS.PHASECHK.TRANS64.TRYWAIT P0, [UR5+0x80], R5 ;  /* 0x00008005ff0075a7 */ /* 0x000ea80008001105 */
[----:B------:R-:W-:Y:S01]  /*2670*/  PRMT R6, R2, 0x654, R7 ;  /* 0x0000065402067816 */ /* 0x000fe20000000007 */
[----:B-1----:R-:W-:Y:S01]  /*2680*/  @!P2 IMAD.MOV.U32 R4, RZ, RZ, 0x10 ;  /* 0x00000010ff04a424 */ /* 0x002fe200078e00ff */
[----:B--2---:R-:W-:Y:S06]  /*2690*/  @!P0 BRA `(.L_x_40) ;  /* 0x0000008800a08947 */ /* 0x004fec0003800000 */
.L_x_173:
[----:B------:R-:W-:Y:S01]  /*26a0*/  ULEA UR4, UR6, UR37, 0x4 ;  /* 0x0000002506047291 */ /* 0x000fe2000f8e20ff */
[----:B------:R-:W-:Y:S01]  /*26b0*/  SEL R3, R6, R3, !P2 ;  /* 0x0000000306037207 */ /* 0x000fe20005000000 */
[----:B------:R-:W-:Y:S01]  /*26c0*/  UIADD3 UR5, UPT, UPT, UR5, 0x70, URZ ;  /* 0x0000007005057890 */ /* 0x000fe2000fffe0ff */
[----:B-1----:R-:W-:Y:S01]  /*26d0*/  LEA R0, R11, UR37, 0x3 ;  /* 0x000000250b007c11 */ /* 0x002fe2000f8e18ff */
[----:B------:R-:W-:Y:S01]  /*26e0*/  UIADD3 UR4, UPT, UPT, UR4, 0x100, URZ ;  /* 0x0000010004047890 */ /* 0x000fe2000fffe0ff */
[----:B------:R-:W-:Y:S01]  /*26f0*/  SHF.L.U32 R5, R10, 0x1f, RZ ;  /* 0x0000001f0a057819 */ /* 0x000fe200000006ff */
[----:B------:R1:W-:Y:S01]  /*2700*/  @!P2 SYNCS.ARRIVE.TRANS64.RED RZ, [R3+URZ], R4 ;  /* 0x0000000403ffa9a7 */ /* 0x0003e200080004ff */
[----:B------:R-:W-:Y:S01]  /*2710*/  UIADD3 UR6, UPT, UPT, UR6, 0x1, URZ ;  /* 0x0000000106067890 */ /* 0x000fe2000fffe0ff */
[----:B------:R-:W-:-:S03]  /*2720*/  VIADD R8, R8, 0x1 ;  /* 0x0000000108087836 */ /* 0x000fc60000000000 */
[----:B------:R-:W-:Y:S02]  /*2730*/  UISETP.NE.AND UP0, UPT, UR6, 0x2, UPT ;  /* 0x000000020600788c */ /* 0x000fe4000bf05270 */
[----:B------:R-:W-:Y:S06]  /*2740*/  UGETNEXTWORKID.BROADCAST [UR4], [UR5] ;  /* 0x00000000040073ca */ /* 0x000fec0008000100 */
[----:B------:R-:W-:Y:S01]  /*2750*/  USEL UR4, URZ, 0x1, UP0 ;  /* 0x00000001ff047887 */ /* 0x000fe20008000000 */
[----:B------:R-:W-:Y:S01]  /*2760*/  ISETP.NE.AND P0, PT, R8, 0x2, PT ;  /* 0x000000020800780c */ /* 0x000fe20003f05270 */
[----:B------:R-:W-:Y:S01]  /*2770*/  USEL UR6, UR6, URZ, UP0 ;  /* 0x000000ff06067287 */ /* 0x000fe20008000000 */
[----:B------:R-:W2:Y:S03]  /*2780*/  SYNCS.PHASECHK.TRANS64.TRYWAIT P1, [R0+URZ+0x70], R5 ;  /* 0x00007005000075a7 */ /* 0x000ea600080211ff */
[----:B------:R-:W-:Y:S01]  /*2790*/  LOP3.LUT R12, R12, UR4, RZ, 0x3c, !PT ;  /* 0x000000040c0c7c12 */ /* 0x000fe2000f8e3cff */
[----:B-12---:R-:W-:Y:S07]  /*27a0*/  @!P1 BRA `(.L_x_41) ;  /* 0x0000008800749947 */ /* 0x006fee0003800000 */
.L_x_174:
[C---:B------:R-:W-:Y:S01]  /*27b0*/  LEA R4, R11.reuse, UR37, 0x4 ;  /* 0x000000250b047c11 */ /* 0x040fe2000f8e20ff */
[----:B-1----:R-:W-:Y:S01]  /*27c0*/  VIADD R0, R0, 0x80 ;  /* 0x0000008000007836 */ /* 0x002fe20000000000 */
[----:B------:R-:W-:Y:S01]  /*27d0*/  SEL R8, R8, RZ, P0 ;  /* 0x000000ff08087207 */ /* 0x000fe20000000000 */
[----:B------:R-:W-:-:S03]  /*27e0*/  VIADD R11, R11, 0x1 ;  /* 0x000000010b0b7836 */ /* 0x000fc60000000000 */
[----:B------:R-:W1:Y:S01]  /*27f0*/  LDS.128 R4, [R4+0x100] ;  /* 0x0001000004047984 */ /* 0x000e620000000c00 */
[----:B------:R-:W-:Y:S02]  /*2800*/  PRMT R0, RZ, 0x654, R0 ;  /* 0x00000654ff007816 */ /* 0x000fe40000000000 */
[C---:B------:R-:W-:Y:S01]  /*2810*/  ISETP.NE.AND P1, PT, R11.reuse, 0x2, PT ;  /* 0x000000020b00780c */ /* 0x040fe20003f25270 */
[----:B------:R-:W-:Y:S01]  /*2820*/  @!PT LDS RZ, [RZ] ;  /* 0x00000000fffff984 */ /* 0x000fe20000000800 */
[----:B------:R-:W-:Y:S01]  /*2830*/  @!PT LDS RZ, [RZ] ;  /* 0x00000000fffff984 */ /* 0x000fe20000000800 */
[----:B------:R-:W-:Y:S01]  /*2840*/  @!PT LDS RZ, [RZ] ;  /* 0x00000000fffff984 */ /* 0x000fe20000000800 */
[----:B------:R-:W-:Y:S01]  /*2850*/  @!PT LDS RZ, [RZ] ;  /* 0x00000000fffff984 */ /* 0x000fe20000000800 */
[----:B------:R2:W-:Y:S06]  /*2860*/  MEMBAR.ALL.CTA ;  /* 0x0000000000007992 */ /* 0x0005ec0000008000 */
[----:B--2---:R-:W2:Y:S01]  /*2870*/  FENCE.VIEW.ASYNC.S ;  /* 0x00000000000073c6 */ /* 0x004ea20000000000 */
[----:B------:R-:W-:Y:S01]  /*2880*/  SEL R11, R11, RZ, P1 ;  /* 0x000000ff0b0b7207 */ /* 0x000fe20000800000 */
[----:B--2---:R2:W-:Y:S01]  /*2890*/  SYNCS.ARRIVE.TRANS64.RED.A1T0 RZ, [R0+URZ], RZ ;  /* 0x000000ff00ff79a7 */ /* 0x0045e200081004ff */
[----:B-1----:R-:W-:-:S02]  /*28a0*/  LOP3.LUT P3, RZ, R6, 0x1, RZ, 0xc0, !PT ;  /* 0x0000000106ff7812 */ /* 0x002fc4000786c0ff */
[----:B------:R-:W-:-:S04]  /*28b0*/  SEL R5, RZ, 0x1, P1 ;  /* 0x00000001ff057807 */ /* 0x000fc80000800000 */
[----:B------:R-:W-:Y:S02]  /*28c0*/  LOP3.LUT R10, R10, R5, RZ, 0x3c, !PT ;  /* 0x000000050a0a7212 */ /* 0x000fe400078e3cff */
[----:B--2---:R-:W-:-:S04]  /*28d0*/  SEL R0, RZ, 0x1, P0 ;  /* 0x00000001ff007807 */ /* 0x004fc80000000000 */
[----:B------:R-:W-:Y:S01]  /*28e0*/  LOP3.LUT R9, R9, R0, RZ, 0x3c, !PT ;  /* 0x0000000009097212 */ /* 0x000fe200078e3cff */
[----:B------:R-:W-:Y:S06]  /*28f0*/  @P3 BRA `(.L_x_42) ;  /* 0xfffffffc002c3947 */ /* 0x000fec000383ffff */
[----:B------:R-:W-:Y:S01]  /*2900*/  ULEA UR5, UR6, UR37, 0x3 ;  /* 0x0000002506057291 */ /* 0x000fe2000f8e18ff */
[----:B------:R-:W-:-:S08]  /*2910*/  SHF.L.U32 R3, R12, 0x1f, RZ ;  /* 0x0000001f0c037819 */ /* 0x000fd000000006ff */
[----:B------:R-:W1:Y:S02]  /*2920*/  SYNCS.PHASECHK.TRANS64 P0, [UR5+0x80], R3 ;  /* 0x00008003ff0075a7 */ /* 0x000e640008001005 */
[----:B-1----:R-:W-:Y:S05]  /*2930*/  @P0 BRA `(.L_x_43) ;  /* 0x0000000000080947 */ /* 0x002fea0003800000 */
[----:B------:R-:W1:Y:S02]  /*2940*/  SYNCS.PHASECHK.TRANS64.TRYWAIT P0, [UR5+0x80], R3 ;  /* 0x00008003ff0075a7 */ /* 0x000e640008001105 */
[----:B-1----:R-:W-:Y:S05]  /*2950*/  @!P0 BRA `(.L_x_44) ;  /* 0x00000088001c8947 */ /* 0x002fea0003800000 */
.L_x_43:
[----:B------:R-:W-:-:S04]  /*2960*/  UIADD3 UR4, UPT, UPT, UR6, 0x1, URZ ;  /* 0x0000000106047890 */ /* 0x000fc8000fffe0ff */
[----:B------:R-:W-:-:S04]  /*2970*/  UISETP.NE.AND UP0, UPT, UR4, 0x2, UPT ;  /* 0x000000020400788c */ /* 0x000fc8000bf05270 */
[----:B------:R-:W-:Y:S02]  /*2980*/  USEL UR7, URZ, 0x1, UP0 ;  /* 0x00000001ff077887 */ /* 0x000fe40008000000 */
[----:B------:R-:W-:-:S04]  /*2990*/  USEL UR4, UR4, URZ, UP0 ;  /* 0x000000ff04047287 */ /* 0x000fc80008000000 */
[----:B------:R-:W-:Y:S01]  /*29a0*/  ULEA UR4, UR4, UR37, 0x3 ;  /* 0x0000002504047291 */ /* 0x000fe2000f8e18ff */
[----:B-1----:R-:W-:-:S04]  /*29b0*/  LOP3.LUT R3, R12, UR7, RZ, 0x3c, !PT ;  /* 0x000000070c037c12 */ /* 0x002fc8000f8e3cff */
[----:B------:R-:W-:-:S04]  /*29c0*/  SHF.L.U32 R0, R3, 0x1f, RZ ;  /* 0x0000001f03007819 */ /* 0x000fc800000006ff */
[----:B------:R-:W1:Y:S02]  /*29d0*/  SYNCS.PHASECHK.TRANS64 P0, [UR4+0x80], R0 ;  /* 0x00008000ff0075a7 */ /* 0x000e640008001004 */
[----:B-1----:R-:W-:Y:S05]  /*29e0*/  @P0 EXIT ;  /* 0x000000000000094d */ /* 0x002fea0003800000 */
[----:B------:R-:W-:Y:S02]  /*29f0*/  SHF.L.U32 R3, R3, 0x1f, RZ ;  /* 0x0000001f03037819 */ /* 0x000fe400000006ff */
[----:B------:R-:W-:-:S07]  /*2a00*/  MOV R0, UR4 ;  /* 0x0000000400007c02 */ /* 0x000fce0008000f00 */
.L_x_45:
[----:B-1----:R1:W2:Y:S02]  /*2a10*/  SYNCS.PHASECHK.TRANS64.TRYWAIT P0, [R0+URZ+0x80], R3 ;  /* 0x00008003000075a7 */ /* 0x0022a400080011ff */
[----:B--2---:R-:W-:Y:S05]  /*2a20*/  @!P0 NANOSLEEP.SYNCS 0x989680 ;  /* 0x009896800000895d */ /* 0x004fea0003900000 */
[----:B------:R-:W2:Y:S02]  /*2a30*/  @!P0 SYNCS.PHASECHK.TRANS64 P0, [R0+URZ+0x80], R3 ;  /* 0x00008003000085a7 */ /* 0x000ea400080010ff */
[----:B--2---:R-:W-:Y:S05]  /*2a40*/  @P0 EXIT ;  /* 0x000000000000094d */ /* 0x004fea0003800000 */
[----:B------:R-:W-:Y:S05]  /*2a50*/  BRA `(.L_x_45) ;  /* 0xfffffffc00ec7947 */ /* 0x000fea000383ffff */
.L_x_38:
[----:B------:R-:W-:-:S09]  /*2a60*/  UISETP.NE.AND UP1, UPT, UR8, URZ, UPT ;  /* 0x000000ff0800728c */ /* 0x000fd2000bf25270 */
[----:B------:R-:W-:Y:S05]  /*2a70*/  BRA.U UP1, `(.L_x_46) ;  /* 0x0000001101247547 */ /* 0x000fea000b800000 */
[----:B------:R-:W-:Y:S01]  /*2a80*/  UMOV UR4, 0x40 ;  /* 0x0000004000047882 */ /* 0x000fe20000000000 */
[----:B------:R-:W-:Y:S01]  /*2a90*/  NOP ;  /* 0x0000000000007918 */ /* 0x000fe20000000000 */
[----:B------:R-:W-:Y:S01]  /*2aa0*/  ULEA UR4, UR37, UR4, 0x18 ;  /* 0x0000000425047291 */ /* 0x000fe2000f8ec0ff */
[----:B------:R-:W-:Y:S02]  /*2ab0*/  UMOV UR5, 0x400 ;  /* 0x0000040000057882 */ /* 0x000fe40000000000 */
[----:B------:R-:W-:-:S06]  /*2ac0*/  ULEA UR37, UR37, UR5, 0x18 ;  /* 0x0000000525257291 */ /* 0x000fcc000f8ec0ff */
[----:B------:R-:W1:Y:S02]  /*2ad0*/  LDS.U8 R0, [UR4+0x1c] ;  /* 0x00001c04ff007984 */ /* 0x000e640008000000 */
[----:B-1----:R-:W-:-:S13]  /*2ae0*/  ISETP.NE.AND P0, PT, R0, RZ, PT ;  /* 0x000000ff0000720c */ /* 0x002fda0003f05270 */
[----:B------:R-:W-:Y:S05]  /*2af0*/  @P0 BRA `(.L_x_47) ;  /* 0x0000000000580947 */ /* 0x000fea0003800000 */
[----:B------:R-:W-:-:S13]  /*2b00*/  ELECT P0, URZ, PT ;  /* 0x0000000000ff782f */ /* 0x000fda0003800000 */
[----:B------:R-:W-:Y:S05]  /*2b10*/  @!P0 BRA `(.L_x_48) ;  /* 0x0000000000608947 */ /* 0x000fea0003800000 */
[----:B------:R-:W-:Y:S01]  /*2b20*/  UMOV UR5, 0x10 ;  /* 0x0000001000057882 */ /* 0x000fe20000000000 */
[----:B------:R-:W-:Y:S01]  /*2b30*/  HFMA2 R0, -RZ, RZ, 0, 5.9604644775390625e-08 ;  /* 0x00000001ff007431 */ /* 0x000fe200000001ff */
[----:B------:R-:W-:-:S03]  /*2b40*/  MOV R2, 0xffff ;  /* 0x0000ffff00027802 */ /* 0x000fc60000000f00 */
[----:B------:R-:W-:Y:S04]  /*2b50*/  DEPBAR.LE SB1, 0x36 ;  /* 0x00009d800000791a */ /* 0x000fe80000000000 */
[----:B------:R-:W1:Y:S02]  /*2b60*/  UTCATOMSWS.FIND_AND_SET.ALIGN UP0, UR5, UR5 ;  /* 0x00000005000575e3 */ /* 0x000e640008000800 */
[----:B-1----:R-:W-:Y:S01]  /*2b70*/  MOV R3, UR5 ;  /* 0x0000000500037c02 */ /* 0x002fe20008000f00 */
[----:B------:R-:W-:Y:S06]  /*2b80*/  BRA.U UP0, `(.L_x_49) ;  /* 0x0000000100187547 */ /* 0x000fec000b800000 */
.L_x_50:
[----:B------:R-:W-:Y:S05]  /*2b90*/  NANOSLEEP 0x64 ;  /* 0x000000640000795d */ /* 0x000fea0003800000 */
[----:B------:R-:W-:-:S05]  /*2ba0*/  UMOV UR5, 0x10 ;  /* 0x0000001000057882 */ /* 0x000fca0000000000 */
[----:B------:R-:W-:Y:S04]  /*2bb0*/  DEPBAR.LE SB1, 0x36 ;  /* 0x00009d800000791a */ /* 0x000fe80000000000 */
[----:B------:R-:W1:Y:S02]  /*2bc0*/  UTCATOMSWS.FIND_AND_SET.ALIGN UP0, UR5, UR5 ;  /* 0x00000005000575e3 */ /* 0x000e640008000800 */
[----:B-1----:R-:W-:Y:S01]  /*2bd0*/  MOV R3, UR5 ;  /* 0x0000000500037c02 */ /* 0x002fe20008000f00 */
[----:B------:R-:W-:Y:S05]  /*2be0*/  BRA.U !UP0, `(.L_x_50) ;  /* 0xfffffffd08e87547 */ /* 0x000fea000b83ffff */
.L_x_49:
[-C--:B------:R-:W-:Y:S02]  /*2bf0*/  SHF.L.U32 R2, R2, R3.reuse, RZ ;  /* 0x0000000302027219 */ /* 0x080fe400000006ff */
[----:B------:R-:W-:Y:S01]  /*2c00*/  SHF.L.U32 R0, R0, R3, RZ ;  /* 0x0000000300007219 */ /* 0x000fe200000006ff */
[----:B------:R-:W-:Y:S02]  /*2c10*/  IMAD.SHL.U32 R3, R3, 0x20, RZ ;  /* 0x0000002003037824 */ /* 0x000fe400078e00ff */
[----:B------:R1:W-:Y:S04]  /*2c20*/  ATOMS.OR RZ, [UR4+0x14], R2 ;  /* 0x00001402ffff798c */ /* 0x0003e8000b000004 */
[----:B------:R1:W-:Y:S04]  /*2c30*/  ATOMS.OR RZ, [UR4+0x18], R0 ;  /* 0x00001800ffff798c */ /* 0x0003e8000b000004 */
[----:B------:R1:W-:Y:S01]  /*2c40*/  STS [UR37+0x120], R3 ;  /* 0x00012003ff007988 */ /* 0x0003e20008000825 */
[----:B------:R-:W-:Y:S05]  /*2c50*/  BRA `(.L_x_48) ;  /* 0x0000000000107947 */ /* 0x000fea0003800000 */
.L_x_47:
[----:B------:R-:W-:Y:S02]  /*2c60*/  MOV R0, 0xffffffff ;  /* 0xffffffff00007802 */ /* 0x000fe40000000f00 */
[----:B------:R-:W-:-:S03]  /*2c70*/  MOV R2, 0x2ca0 ;  /* 0x00002ca000027802 */ /* 0x000fc60000000f00 */
[----:B------:R1:W-:Y:S04]  /*2c80*/  STS [UR37+0x120], R0 ;  /* 0x00012000ff007988 */ /* 0x0003e80008000825 */
[----:B-1-3-5:R-:W-:Y:S05]  /*2c90*/  CALL.REL.NOINC `($__internal_1_$__cuda_sm10x_tcgen05_guardrail_trap_phase_invalid_during_alloc) ;  /* 0x0000009000147944 */ /* 0x02afea0003c00000 */
.L_x_48:
[----:B------:R-:W-:Y:S05]  /*2ca0*/  WARPSYNC.ALL ;  /* 0x0000000000007948 */ /* 0x000fea0003800000 */
[----:B------:R-:W2:Y:S01]  /*2cb0*/  S2UR UR5, SR_CgaCtaId ;  /* 0x00000000000579c3 */ /* 0x000ea20000008800 */
[----:B------:R-:W-:Y:S01]  /*2cc0*/  UMOV UR4, 0x400 ;  /* 0x0000040000047882 */ /* 0x000fe20000000000 */
[----:B------:R-:W-:-:S06]  /*2cd0*/  NOP ;  /* 0x0000000000007918 */ /* 0x000fcc0000000000 */
[----:B------:R-:W-:Y:S06]  /*2ce0*/  BAR.ARV 0x6, 0xa0 ;  /* 0x0182800000007b1d */ /* 0x000fec0000002000 */
[----:B------:R-:W4:Y:S01]  /*2cf0*/  LDCU UR7, c[0x0][0x38c] ;  /* 0x00007180ff0777ac */ /* 0x000f220008000800 */
[----:B------:R-:W-:Y:S01]  /*2d00*/  IMAD.MOV.U32 R11, RZ, RZ, 0x1 ;  /* 0x00000001ff0b7424 */ /* 0x000fe200078e00ff */
[----:B------:R-:W-:Y:S01]  /*2d10*/  CS2R R8, SRZ ;  /* 0x0000000000087805 */ /* 0x000fe2000001ff00 */
[----:B------:R-:W-:Y:S01]  /*2d20*/  IMAD.MOV.U32 R10, RZ, RZ, RZ ;  /* 0x000000ffff0a7224 */ /* 0x000fe200078e00ff */
[----:B------:R-:W3:Y:S01]  /*2d30*/  LDCU UR6, c[0x0][0x38c] ;  /* 0x00007180ff0677ac */ /* 0x000ee20008000800 */
[----:B------:R-:W-:Y:S01]  /*2d40*/  UMOV UR15, URZ ;  /* 0x000000ff000f7c82 */ /* 0x000fe20008000000 */
[----:B------:R-:W-:Y:S01]  /*2d50*/  UMOV UR14, URZ ;  /* 0x000000ff000e7c82 */ /* 0x000fe20008000000 */
[----:B--2---:R-:W-:Y:S01]  /*2d60*/  ULEA UR5, UR5, UR4, 0x18 ;  /* 0x0000000405057291 */ /* 0x004fe2000f8ec0ff */
[----:B------:R-:W-:Y:S01]  /*2d70*/  UMOV UR32, 0x0 ;  /* 0x0000000000207882 */ /* 0x000fe20000000000 */
[----:B------:R-:W-:-:S02]  /*2d80*/  UMOV UR33, 0x8200910 ;  /* 0x0820091000217882 */ /* 0x000fc40000000000 */
[----:B------:R-:W-:Y:S02]  /*2d90*/  UIADD3 UR9, UPT, UPT, UR5, 0x8400, URZ ;  /* 0x0000840005097890 */ /* 0x000fe4000fffe0ff */
[----:B------:R-:W-:Y:S02]  /*2da0*/  UIADD3 UR10, UPT, UPT, UR5, 0x18400, URZ ;  /* 0x00018400050a7890 */ /* 0x000fe4000fffe0ff */
[----:B----4-:R-:W-:Y:S01]  /*2db0*/  UIADD3 UR7, UPT, UPT, UR7, 0x3f, URZ ;  /* 0x0000003f07077890 */ /* 0x010fe2000fffe0ff */
[----:B-1----:R-:W1:Y:S01]  /*2dc0*/  LDS R0, [UR5+0x120] ;  /* 0x00012005ff007984 */ /* 0x002e620008000800 */
[----:B------:R-:W-:Y:S02]  /*2dd0*/  USHF.R.U32.HI UR9, URZ, 0x4, UR9 ;  /* 0x00000004ff097899 */ /* 0x000fe40008011609 */
[----:B------:R-:W-:Y:S02]  /*2de0*/  USHF.R.S32.HI UR4, URZ, 0x1f, UR7 ;  /* 0x0000001fff047899 */ /* 0x000fe40008011407 */
[----:B------:R-:W-:-:S02]  /*2df0*/  USHF.R.U32.HI UR10, URZ, 0x4, UR10 ;  /* 0x00000004ff0a7899 */ /* 0x000fc4000801160a */
[----:B------:R-:W-:Y:S02]  /*2e00*/  ULEA.HI UR4, UR4, UR7, URZ, 0x6 ;  /* 0x0000000704047291 */ /* 0x000fe4000f8f30ff */
[----:B------:R-:W-:Y:S02]  /*2e10*/  ULOP3.LUT UR9, UR9, 0x3fff, URZ, 0xc0, !UPT ;  /* 0x00003fff09097892 */ /* 0x000fe4000f8ec0ff */
[----:B------:R-:W-:Y:S02]  /*2e20*/  USHF.R.S32.HI UR4, URZ, 0x6, UR4 ;  /* 0x00000006ff047899 */ /* 0x000fe40008011404 */
[----:B------:R-:W-:Y:S02]  /*2e30*/  ULOP3.LUT UR10, UR10, 0x3fff, URZ, 0xc0, !UPT ;  /* 0x00003fff0a0a7892 */ /* 0x000fe4000f8ec0ff */
[----:B------:R-:W-:Y:S01]  /*2e40*/  UISETP.LT.AND UP0, UPT, UR4, 0x1, UPT ;  /* 0x000000010400788c */ /* 0x000fe2000bf01270 */
[----:B------:R-:W-:Y:S01]  /*2e50*/  UMOV UR30, 0x0 ;  /* 0x00000000001e7882 */ /* 0x000fe20000000000 */
[----:B------:R-:W-:-:S02]  /*2e60*/  UMOV UR31, 0x8200910 ;  /* 0x08200910001f7882 */ /* 0x000fc40000000000 */
[----:B------:R-:W-:Y:S01]  /*2e70*/  USEL UR8, UR4, 0x1, !UP0 ;  /* 0x0000000104087887 */ /* 0x000fe2000c000000 */
[----:B------:R-:W-:Y:S01]  /*2e80*/  UMOV UR28, 0x0 ;  /* 0x00000000001c7882 */ /* 0x000fe20000000000 */
[----:B------:R-:W-:Y:S01]  /*2e90*/  UMOV UR29, 0x8200910 ;  /* 0x08200910001d7882 */ /* 0x000fe20000000000 */
[----:B------:R-:W-:Y:S01]  /*2ea0*/  UMOV UR26, 0x0 ;  /* 0x00000000001a7882 */ /* 0x000fe20000000000 */
[----:B------:R-:W-:Y:S01]  /*2eb0*/  UMOV UR27, 0x8200910 ;  /* 0x08200910001b7882 */ /* 0x000fe20000000000 */
[----:B------:R-:W-:Y:S01]  /*2ec0*/  UMOV UR24, 0x0 ;  /* 0x0000000000187882 */ /* 0x000fe20000000000 */
[----:B------:R-:W-:Y:S01]  /*2ed0*/  UMOV UR25, 0x8200910 ;  /* 0x0820091000197882 */ /* 0x000fe20000000000 */
[----:B------:R-:W-:Y:S01]  /*2ee0*/  UMOV UR22, 0x0 ;  /* 0x0000000000167882 */ /* 0x000fe20000000000 */
[----:B------:R-:W-:Y:S01]  /*2ef0*/  UMOV UR23, 0x8200910 ;  /* 0x0820091000177882 */ /* 0x000fe20000000000 */
[----:B------:R-:W-:Y:S02]  /*2f00*/  ULOP3.LUT UR9, UR9, 0x10000, URZ, 0xfc, !UPT ;  /* 0x0001000009097892 */ /* 0x000fe4000f8efcff */
[----:B------:R-:W-:-:S02]  /*2f10*/  ULOP3.LUT UR10, UR10, 0x10000, URZ, 0xfc, !UPT ;  /* 0x000100000a0a7892 */ /* 0x000fc4000f8efcff */
[----:B------:R-:W-:Y:S02]  /*2f20*/  UIADD3 UR8, UPT, UPT, -UR8, URZ, URZ ;  /* 0x000000ff08087290 */ /* 0x000fe4000fffe1ff */
[----:B---3--:R-:W-:Y:S01]  /*2f30*/  UISETP.GE.AND UP3, UPT, UR6, 0x1, UPT ;  /* 0x000000010600788c */ /* 0x008fe2000bf66270 */
[----:B------:R-:W-:Y:S01]  /*2f40*/  UMOV UR20, 0x0 ;  /* 0x0000000000147882 */ /* 0x000fe20000000000 */
[----:B------:R-:W-:Y:S01]  /*2f50*/  UMOV UR21, 0x8200910 ;  /* 0x0820091000157882 */ /* 0x000fe20000000000 */
[----:B------:R-:W-:Y:S01]  /*2f60*/  UMOV UR18, 0x0 ;  /* 0x0000000000127882 */ /* 0x000fe20000000000 */
[----:B-1----:R-:W-:Y:S01]  /*2f70*/  R2UR UR16, R0 ;  /* 0x00000000001072ca */ /* 0x002fe200000e0000 */
[----:B------:R-:W-:-:S14]  /*2f80*/  UMOV UR19, 0x8200910 ;  /* 0x0820091000137882 */ /* 0x000fdc0000000000 */
.L_x_57:
[----:B------:R-:W-:Y:S02]  /*2f90*/  LEA R0, R10, UR5, 0x3 ;  /* 0x000000050a007c11 */ /* 0x000fe4000f8e18ff */
[----:B------:R-:W-:Y:S02]  /*2fa0*/  SHF.L.U32 R5, R9, 0x1f, RZ ;  /* 0x0000001f09057819 */ /* 0x000fe400000006ff */
[----:B------:R-:W-:Y:S01]  /*2fb0*/  PLOP3.LUT P0, PT, PT, PT, UP3, 0x80, 0x8 ;  /* 0x000000000008781c */ /* 0x000fe20003f0f038 */
[----:B------:R-:W-:Y:S01]  /*2fc0*/  VIADD R3, R0, 0x80 ;  /* 0x0000008000037836 */ /* 0x000fe20000000000 */
[----:B-1----:R-:W1:Y:S02]  /*2fd0*/  SYNCS.PHASECHK.TRANS64.TRYWAIT P1, [R0+URZ+0x70], R5 ;  /* 0x00007005000075a7 */ /* 0x002e6400080211ff */
[----:B-1-3--:R-:W-:Y:S09]  /*2fe0*/  @!P1 BRA `(.L_x_51) ;  /* 0x0000008000909947 */ /* 0x00aff20003800000 */
.L_x_176:
[----:B------:R-:W-:Y:S01]  /*2ff0*/  LEA R4, R10, UR5, 0x4 ;  /* 0x000000050a047c11 */ /* 0x000fe2000f8e20ff */
[----:B------:R-:W-:Y:S01]  /*3000*/  @UP3 ULEA UR7, UR14, UR5, 0x3 ;  /* 0x000000050e073291 */ /* 0x000fe2000f8e18ff */
[----:B------:R-:W-:Y:S01]  /*3010*/  PLOP3.LUT P2, PT, PT, PT, PT, 0x80, 0x8 ;  /* 0x000000000008781c */ /* 0x000fe20003f4f070 */
[----:B------:R-:W-:Y:S01]  /*3020*/  ULEA UR6, UR15, UR5, 0x3 ;  /* 0x000000050f067291 */ /* 0x000fe2000f8e18ff */
[----:B------:R-:W-:Y:S02]  /*3030*/  PRMT R3, RZ, 0x654, R3 ;  /* 0x00000654ff037816 */ /* 0x000fe40000000003 */
[----:B-1----:R-:W1:Y:S01]  /*3040*/  LDS.128 R4, [R4+0x100] ;  /* 0x0001000004047984 */ /* 0x002e620000000c00 */
[----:B------:R-:W-:Y:S02]  /*3050*/  @P0 SHF.L.U32 R2, R8, 0x1f, RZ ;  /* 0x0000001f08020819 */ /* 0x000fe400000006ff */
[----:B------:R-:W-:Y:S01]  /*3060*/  SHF.L.U32 R0, R11, 0x1f, RZ ;  /* 0x0000001f0b007819 */ /* 0x000fe200000006ff */
[----:B------:R-:W-:Y:S01]  /*3070*/  @!PT LDS RZ, [RZ] ;  /* 0x00000000fffff984 */ /* 0x000fe20000000800 */
[----:B------:R-:W-:Y:S01]  /*3080*/  @!PT LDS RZ, [RZ] ;  /* 0x00000000fffff984 */ /* 0x000fe20000000800 */
[----:B------:R-:W-:Y:S01]  /*3090*/  @!PT LDS RZ, [RZ] ;  /* 0x00000000fffff984 */ /* 0x000fe20000000800 */
[----:B------:R-:W-:Y:S01]  /*30a0*/  @!PT LDS RZ, [RZ] ;  /* 0x00000000fffff984 */ /* 0x000fe20000000800 */
[----:B------:R2:W-:Y:S06]  /*30b0*/  MEMBAR.ALL.CTA ;  /* 0x0000000000007992 */ /* 0x0005ec0000008000 */
[----:B--2---:R-:W2:Y:S02]  /*30c0*/  FENCE.VIEW.ASYNC.S ;  /* 0x00000000000073c6 */ /* 0x004ea40000000000 */
[----:B--2---:R2:W-:Y:S01]  /*30d0*/  SYNCS.ARRIVE.TRANS64.RED.A1T0 RZ, [R3+URZ], RZ ;  /* 0x000000ff03ff79a7 */ /* 0x0045e200081004ff */
[----:B------:R2:W3:Y:S01]  /*30e0*/  @P0 SYNCS.PHASECHK.TRANS64.TRYWAIT P2, [UR7], R2 ;  /* 0x00000002ff0005a7 */ /* 0x0004e20008041107 */
[----:B------:R-:W-:Y:S01]  /*30f0*/  ULEA UR7, UR15, UR16, 0x7 ;  /* 0x000000100f077291 */ /* 0x000fe2000f8e38ff */
[----:B-1----:R-:W-:Y:S01]  /*3100*/  LOP3.LUT P1, RZ, R6, 0x1, RZ, 0xc0, !PT ;  /* 0x0000000106ff7812 */ /* 0x002fe2000782c0ff */
[----:B------:R-:W1:Y:S02]  /*3110*/  SYNCS.PHASECHK.TRANS64.TRYWAIT P0, [UR6+0xb0], R0 ;  /* 0x0000b000ff0075a7 */ /* 0x000e640008001106 */
[----:B-123--:R-:W-:Y:S10]  /*3120*/  @!P0 BRA `(.L_x_52) ;  /* 0x0000008000548947 */ /* 0x00eff40003800000 */
.L_x_178:
[----:B------:R-:W-:Y:S01]  /*3130*/  IADD3 R10, PT, PT, R10, 0x1, RZ ;  /* 0x000000010a0a7810 */ /* 0x000fe20007ffe0ff */
[----:B------:R-:W-:Y:S06]  /*3140*/  BRA.U !UP3, `(.L_x_53) ;  /* 0x000000050b107547 */ /* 0x000fec000b800000 */
[----:B------:R-:W-:Y:S01]  /*3150*/  UPLOP3.LUT UP4, UPT, UPT, UPT, UPT, 0x40, 0x4 ;  /* 0x000000000004789c */ /* 0x000fe20003f8e870 */
[----:B------:R-:W-:Y:S01]  /*3160*/  UMOV UR13, UR8 ;  /* 0x00000008000d7c82 */ /* 0x000fe20008000000 */
[----:B------:R-:W-:Y:S01]  /*3170*/  UMOV UR12, UR4 ;  /* 0x00000004000c7c82 */ /* 0x000fe20008000000 */
[----:B------:R-:W-:-:S08]  /*3180*/  UMOV UR17, UR14 ;  /* 0x0000000e00117c82 */ /* 0x000fd00008000000 */
.L_x_56:
[----:B------:R-:W-:Y:S02]  /*3190*/  UIADD3 UR13, UPT, UPT, UR13, 0x1, URZ ;  /* 0x000000010d0d7890 */ /* 0x000fe4000fffe0ff */
[----:B--2---:R-:W-:Y:S02]  /*31a0*/  ULEA UR11, UR17, UR5, 0x3 ;  /* 0x00000005110b7291 */ /* 0x004fe4000f8e18ff */
[----:B------:R-:W-:Y:S01]  /*31b0*/  UISETP.NE.AND UP0, UPT, UR13, URZ, UPT ;  /* 0x000000ff0d00728c */ /* 0x000fe2000bf05270 */
[----:B---3--:R-:W-:Y:S10]  /*31c0*/  @P2 BRA `(.L_x_54) ;  /* 0x00000000000c2947 */ /* 0x008ff40003800000 */
[----:B-1----:R-:W-:Y:S04]  /*31d0*/  SHF.L.U32 R3, R8, 0x1f, RZ ;  /* 0x0000001f08037819 */ /* 0x002fe800000006ff */
[----:B------:R-:W1:Y:S02]  /*31e0*/  SYNCS.PHASECHK.TRANS64.TRYWAIT P0, [UR11], R3 ;  /* 0x00000003ff0075a7 */ /* 0x000e64000800110b */
[----:B-1----:R-:W-:Y:S05]  /*31f0*/  @!P0 BRA `(.L_x_55) ;  /* 0x0000008000388947 */ /* 0x002fea0003800000 */
.L_x_54:
[----:B------:R-:W-:Y:S01]  /*3200*/  UISETP.NE.AND UP1, UPT, UR12, 0x1, UPT ;  /* 0x000000010c00788c */ /* 0x000fe2000bf25270 */
[----:B------:R-:W-:Y:S01]  /*3210*/  PLOP3.LUT P2, PT, PT, PT, PT, 0x80, 0x8 ;  /* 0x000000000008781c */ /* 0x000fe20003f4f070 */
[----:B------:R-:W-:Y:S02]  /*3220*/  UIADD3 UR14, UPT, UPT, UR17, 0x1, URZ ;  /* 0x00000001110e7890 */ /* 0x000fe4000fffe0ff */
[----:B------:R-:W-:Y:S02]  /*3230*/  ULEA UR64, UR17, UR10, 0xb ;  /* 0x0000000a11407291 */ /* 0x000fe4000f8e58ff */
[----:B------:R-:W-:Y:S01]  /*3240*/  UISETP.NE.AND UP2, UPT, UR14, 0x2, UPT ;  /* 0x000000020e00788c */ /* 0x000fe2000bf45270 */
[----:B------:R-:W-:Y:S01]  /*3250*/  PLOP3.LUT P0, PT, PT, PT, UP1, 0x80, 0x8 ;  /* 0x000000000008781c */ /* 0x000fe20003f0f018 */
[----:B------:R-:W-:Y:S02]  /*3260*/  ULEA UR62, UR17, UR9, 0xb ;  /* 0x00000009113e7291 */ /* 0x000fe4000f8e58ff */
[----:B------:R-:W-:Y:S02]  /*3270*/  USEL UR35, URZ, 0x1, UP2 ;  /* 0x00000001ff237887 */ /* 0x000fe40009000000 */
[----:B------:R-:W-:Y:S02]  /*3280*/  USEL UR14, UR14, URZ, UP2 ;  /* 0x000000ff0e0e7287 */ /* 0x000fe40009000000 */
[----:B------:R-:W-:Y:S02]  /*3290*/  UIADD3 UR60, UPT, UPT, UR64, 0x2, URZ ;  /* 0x00000002403c7890 */ /* 0x000fe4000fffe0ff */
[----:B------:R-:W-:Y:S01]  /*32a0*/  @UP1 ULEA UR34, UR14, UR5, 0x3 ;  /* 0x000000050e221291 */ /* 0x000fe2000f8e18ff */
[----:B------:R-:W-:Y:S01]  /*32b0*/  LOP3.LUT R8, R8, UR35, RZ, 0x3c, !PT ;  /* 0x0000002308087c12 */ /* 0x000fe2000f8e3cff */
[----:B------:R-:W-:Y:S02]  /*32c0*/  UIADD3 UR58, UPT, UPT, UR62, 0x2, URZ ;  /* 0x000000023e3a7890 */ /* 0x000fe4000fffe0ff */
[----:B------:R-:W-:Y:S01]  /*32d0*/  UIADD3 UR56, UPT, UPT, UR64, 0x4, URZ ;  /* 0x0000000440387890 */ /* 0x000fe2000fffe0ff */
[----:B-1----:R-:W-:Y:S01]  /*32e0*/  @P0 SHF.L.U32 R0, R8, 0x1f, RZ ;  /* 0x0000001f08000819 */ /* 0x002fe200000006ff */
[----:B------:R-:W-:Y:S02]  /*32f0*/  UIADD3 UR54, UPT, UPT, UR62, 0x4, URZ ;  /* 0x000000043e367890 */ /* 0x000fe4000fffe0ff */
[----:B------:R-:W-:Y:S01]  /*3300*/  UIADD3 UR52, UPT, UPT, UR64, 0x6, URZ ;  /* 0x0000000640347890 */ /* 0x000fe2000fffe0ff */
[----:B------:R2:W3:Y:S01]  /*3310*/  @P0 SYNCS.PHASECHK.TRANS64.TRYWAIT P2, [UR34], R0 ;  /* 0x00000000ff0005a7 */ /* 0x0004e20008041122 */
[----:B------:R-:W-:Y:S02]  /*3320*/  UIADD3 UR50, UPT, UPT, UR62, 0x6, URZ ;  /* 0x000000063e327890 */ /* 0x000fe4000fffe0ff */
        /* <DEDUP_REMOVED lines=9> */
[----:B------:R-:W-:Y:S01]  /*33c0*/  UIADD3 UR12, UPT, UPT, UR12, -0x1, URZ ;  /* 0xffffffff0c0c7890 */ /* 0x000fe2000fffe0ff */
[----:B------:R-:W-:Y:S01]  /*33d0*/  UMOV UR65, 0x40004040 ;  /* 0x4000404000417882 */ /* 0x000fe20000000000 */
[----:B------:R-:W-:Y:S01]  /*33e0*/  UMOV UR63, 0x40004040 ;  /* 0x40004040003f7882 */ /* 0x000fe20000000000 */
[----:B------:R-:W-:Y:S01]  /*33f0*/  UMOV UR61, 0x40004040 ;  /* 0x40004040003d7882 */ /* 0x000fe20000000000 */
[----:B------:R2:W-:Y:S01]  /*3400*/  UTCHMMA gdesc[UR62], gdesc[UR64], tmem[UR7], tmem[UR32], idesc[UR33], UP4 ;  /* 0x00ff20403e0075ea */ /* 0x0005e2000a000007 */
[----:B------:R-:W-:Y:S01]  /*3410*/  UPLOP3.LUT UP4, UPT, UPT, UPT, UPT, 0x80, 0x8 ;  /* 0x000000000008789c */ /* 0x000fe20003f8f070 */
[----:B------:R-:W-:Y:S01]  /*3420*/  UMOV UR59, 0x40004040 ;  /* 0x40004040003b7882 */ /* 0x000fe20000000000 */
[----:B------:R-:W-:Y:S01]  /*3430*/  UMOV UR57, 0x40004040 ;  /* 0x4000404000397882 */ /* 0x000fe20000000000 */
[----:B------:R2:W-:Y:S01]  /*3440*/  UTCHMMA gdesc[UR58], gdesc[UR60], tmem[UR7], tmem[UR30], idesc[UR31], UPT ;  /* 0x00ff1e3c3a0075ea */ /* 0x0005e2000b800007 */
        /* <DEDUP_REMOVED lines=14> */
[----:B------:R-:W-:Y:S01]  /*3530*/  UMOV UR35, 0x40004040 ;  /* 0x4000404000237882 */ /* 0x000fe20000000000 */
[----:B------:R2:W-:Y:S01]  /*3540*/  UTCHMMA gdesc[UR38], gdesc[UR40], tmem[UR7], tmem[UR20], idesc[UR21], UPT ;  /* 0x00ff1428260075ea */ /* 0x0005e2000b800007 */
[----:B------:R2:W-:Y:S01]  /*3550*/  UTCHMMA gdesc[UR34], gdesc[UR36], tmem[UR7], tmem[UR18], idesc[UR19], UPT ;  /* 0x00ff1224220075ea */ /* 0x0005e2000b800007 */
[----:B------:R2:W-:Y:S01]  /*3560*/  UTCBAR [UR11], URZ ;  /* 0x000000ff0b0073e9 */ /* 0x0005e200080000ff */
[----:B------:R-:W-:Y:S01]  /*3570*/  UMOV UR17, UR14 ;  /* 0x0000000e00117c82 */ /* 0x000fe20008000000 */
[----:B------:R-:W-:Y:S05]  /*3580*/  BRA.U UP0, `(.L_x_56) ;  /* 0xfffffffd00007547 */ /* 0x000fea000b83ffff */
.L_x_53:
[----:B------:R-:W-:Y:S01]  /*3590*/  UIADD3 UR15, UPT, UPT, UR15, 0x1, URZ ;  /* 0x000000010f0f7890 */ /* 0x000fe2000fffe0ff */
[C---:B------:R-:W-:Y:S01]  /*35a0*/  ISETP.NE.AND P0, PT, R10.reuse, 0x2, PT ;  /* 0x000000020a00780c */ /* 0x040fe20003f05270 */
[----:B--2---:R-:W-:Y:S02]  /*35b0*/  UIADD3 UR7, UPT, UPT, UR6, 0x90, URZ ;  /* 0x0000009006077890 */ /* 0x004fe4000fffe0ff */
[----:B------:R-:W-:Y:S01]  /*35c0*/  UISETP.NE.AND UP0, UPT, UR15, 0x4, UPT ;  /* 0x000000040f00788c */ /* 0x000fe2000bf05270 */
[----:B-1----:R-:W-:Y:S02]  /*35d0*/  SEL R0, RZ, 0x1, P0 ;  /* 0x00000001ff007807 */ /* 0x002fe40000000000 */
[----:B------:R-:W-:Y:S01]  /*35e0*/  SEL R10, R10, RZ, P0 ;  /* 0x000000ff0a0a7207 */ /* 0x000fe20000000000 */
[----:B------:R-:W-:Y:S01]  /*35f0*/  USEL UR6, URZ, 0x1, UP0 ;  /* 0x00000001ff067887 */ /* 0x000fe20008000000 */
[----:B------:R-:W-:Y:S01]  /*3600*/  LOP3.LUT R9, R9, R0, RZ, 0x3c, !PT ;  /* 0x0000000009097212 */ /* 0x000fe200078e3cff */
[----:B------:R-:W-:Y:S01]  /*3610*/  USEL UR15, UR15, URZ, UP0 ;  /* 0x000000ff0f0f7287 */ /* 0x000fe20008000000 */
[----:B------:R1:W-:Y:S03]  /*3620*/  UTCBAR [UR7], URZ ;  /* 0x000000ff070073e9 */ /* 0x0003e600080000ff */
[----:B------:R-:W-:Y:S01]  /*3630*/  LOP3.LUT R11, R11, UR6, RZ, 0x3c, !PT ;  /* 0x000000060b0b7c12 */ /* 0x000fe2000f8e3cff */
[----:B------:R-:W-:Y:S07]  /*3640*/  @P1 BRA `(.L_x_57) ;  /* 0xfffffff800501947 */ /* 0x000fee000383ffff */
[----:B------:R-:W2:Y:S01]  /*3650*/  S2UR UR4, SR_CgaCtaId ;  /* 0x00000000000479c3 */ /* 0x000ea20000008800 */
[----:B------:R-:W-:Y:S01]  /*3660*/  ELECT P0, URZ, PT ;  /* 0x0000000000ff782f */ /* 0x000fe20003800000 */
[----:B------:R-:W-:Y:S01]  /*3670*/  IMAD.MOV.U32 R0, RZ, RZ, 0x1 ;  /* 0x00000001ff007424 */ /* 0x000fe200078e00ff */
[----:B------:R-:W-:Y:S01]  /*3680*/  UIADD3 UR5, UPT, UPT, UR5, 0xb0, URZ ;  /* 0x000000b005057890 */ /* 0x000fe2000fffe0ff */
[----:B------:R-:W-:Y:S01]  /*3690*/  SHF.L.U32 R3, R11, 0x1f, RZ ;  /* 0x0000001f0b037819 */ /* 0x000fe200000006ff */
[----:B------:R-:W-:-:S03]  /*36a0*/  UMOV UR6, 0x40 ;  /* 0x0000004000067882 */ /* 0x000fc60000000000 */
[----:B------:R-:W-:Y:S01]  /*36b0*/  UVIRTCOUNT.DEALLOC.SMPOOL 0x80 ;  /* 0x000000800000784c */ /* 0x000fe20000000000 */
[----:B--2---:R-:W-:Y:S02]  /*36c0*/  ULEA UR4, UR4, UR6, 0x18 ;  /* 0x0000000604047291 */ /* 0x004fe4000f8ec0ff */
[----:B------:R-:W-:-:S07]  /*36d0*/  ULEA UR6, UR15, UR5, 0x3 ;  /* 0x000000050f067291 */ /* 0x000fce000f8e18ff */
[----:B------:R2:W-:Y:S02]  /*36e0*/  @P0 STS.U8 [UR4+0x1c], R0 ;  /* 0x00001c00ff000988 */ /* 0x0005e40008000004 */
[----:B------:R-:W4:Y:S02]  /*36f0*/  SYNCS.PHASECHK.TRANS64.TRYWAIT P0, [UR6], R3 ;  /* 0x00000003ff0075a7 */ /* 0x000f240008001106 */
[----:B--2-4-:R-:W-:Y:S05]  /*3700*/  @!P0 BRA `(.L_x_58) ;  /* 0x0000007c000c8947 */ /* 0x014fea0003800000 */
.L_x_181:
[----:B-1----:R-:W-:-:S04]  /*3710*/  UIADD3 UR7, UPT, UPT, UR15, 0x1, URZ ;  /* 0x000000010f077890 */ /* 0x002fc8000fffe0ff */
[----:B------:R-:W-:-:S04]  /*3720*/  UISETP.NE.AND UP0, UPT, UR7, 0x4, UPT ;  /* 0x000000040700788c */ /* 0x000fc8000bf05270 */
[----:B------:R-:W-:Y:S02]  /*3730*/  USEL UR8, URZ, 0x1, UP0 ;  /* 0x00000001ff087887 */ /* 0x000fe40008000000 */
[----:B------:R-:W-:-:S04]  /*3740*/  USEL UR7, UR7, URZ, UP0 ;  /* 0x000000ff07077287 */ /* 0x000fc80008000000 */
[----:B------:R-:W-:Y:S01]  /*3750*/  ULEA UR6, UR7, UR5, 0x3 ;  /* 0x0000000507067291 */ /* 0x000fe2000f8e18ff */
[----:B------:R-:W-:-:S04]  /*3760*/  LOP3.LUT R2, R11, UR8, RZ, 0x3c, !PT ;  /* 0x000000080b027c12 */ /* 0x000fc8000f8e3cff */
[----:B--2---:R-:W-:-:S04]  /*3770*/  SHF.L.U32 R3, R2, 0x1f, RZ ;  /* 0x0000001f02037819 */ /* 0x004fc800000006ff */
[----:B------:R-:W1:Y:S02]  /*3780*/  SYNCS.PHASECHK.TRANS64.TRYWAIT P0, [UR6], R3 ;  /* 0x00000003ff0075a7 */ /* 0x000e640008001106 */
[----:B-1----:R-:W-:Y:S05]  /*3790*/  @!P0 BRA `(.L_x_59) ;  /* 0x0000007c00008947 */ /* 0x002fea0003800000 */
.L_x_183:
[----:B------:R-:W-:-:S04]  /*37a0*/  UIADD3 UR7, UPT, UPT, UR7, 0x1, URZ ;  /* 0x0000000107077890 */ /* 0x000fc8000fffe0ff */
[----:B------:R-:W-:-:S04]  /*37b0*/  UISETP.NE.AND UP0, UPT, UR7, 0x4, UPT ;  /* 0x000000040700788c */ /* 0x000fc8000bf05270 */
[----:B------:R-:W-:Y:S02]  /*37c0*/  USEL UR8, URZ, 0x1, UP0 ;  /* 0x00000001ff087887 */ /* 0x000fe40008000000 */
[----:B------:R-:W-:-:S04]  /*37d0*/  USEL UR7, UR7, URZ, UP0 ;  /* 0x000000ff07077287 */ /* 0x000fc80008000000 */
[----:B------:R-:W-:Y:S01]  /*37e0*/  ULEA UR6, UR7, UR5, 0x3 ;  /* 0x0000000507067291 */ /* 0x000fe2000f8e18ff */
[----:B------:R-:W-:-:S04]  /*37f0*/  LOP3.LUT R2, R2, UR8, RZ, 0x3c, !PT ;  /* 0x0000000802027c12 */ /* 0x000fc8000f8e3cff */
[----:B-1----:R-:W-:-:S04]  /*3800*/  SHF.L.U32 R3, R2, 0x1f, RZ ;  /* 0x0000001f02037819 */ /* 0x002fc800000006ff */
[----:B------:R-:W1:Y:S02]  /*3810*/  SYNCS.PHASECHK.TRANS64.TRYWAIT P0, [UR6], R3 ;  /* 0x00000003ff0075a7 */ /* 0x000e640008001106 */
[----:B-1----:R-:W-:Y:S05]  /*3820*/  @!P0 BRA `(.L_x_60) ;  /* 0x0000007800f48947 */ /* 0x002fea0003800000 */
.L_x_185:
[----:B------:R-:W-:-:S04]  /*3830*/  UIADD3 UR7, UPT, UPT, UR7, 0x1, URZ ;  /* 0x0000000107077890 */ /* 0x000fc8000fffe0ff */
[----:B------:R-:W-:-:S04]  /*3840*/  UISETP.NE.AND UP0, UPT, UR7, 0x4, UPT ;  /* 0x000000040700788c */ /* 0x000fc8000bf05270 */
[----:B------:R-:W-:Y:S02]  /*3850*/  USEL UR6, URZ, 0x1, UP0 ;  /* 0x00000001ff067887 */ /* 0x000fe40008000000 */
[----:B------:R-:W-:-:S04]  /*3860*/  USEL UR7, UR7, URZ, UP0 ;  /* 0x000000ff07077287 */ /* 0x000fc80008000000 */
[----:B------:R-:W-:Y:S01]  /*3870*/  ULEA UR7, UR7, UR5, 0x3 ;  /* 0x0000000507077291 */ /* 0x000fe2000f8e18ff */
[----:B-1----:R-:W-:-:S04]  /*3880*/  LOP3.LUT R3, R2, UR6, RZ, 0x3c, !PT ;  /* 0x0000000602037c12 */ /* 0x002fc8000f8e3cff */
[----:B------:R-:W-:-:S04]  /*3890*/  SHF.L.U32 R3, R3, 0x1f, RZ ;  /* 0x0000001f03037819 */ /* 0x000fc800000006ff */
[----:B------:R-:W1:Y:S02]  /*38a0*/  SYNCS.PHASECHK.TRANS64.TRYWAIT P0, [UR7], R3 ;  /* 0x00000003ff0075a7 */ /* 0x000e640008001107 */
[----:B-1----:R-:W-:Y:S05]  /*38b0*/  @!P0 BRA `(.L_x_61) ;  /* 0x0000007800e88947 */ /* 0x002fea0003800000 */
.L_x_187:
[----:B------:R-:W-:Y:S01]  /*38c0*/  NOP ;  /* 0x0000000000007918 */ /* 0x000fe20000000000 */
[----:B-1----:R-:W1:Y:S01]  /*38d0*/  LDS R0, [UR4+0x14] ;  /* 0x00001404ff007984 */ /* 0x002e620008000800 */
[----:B------:R-:W-:Y:S01]  /*38e0*/  ULOP3.LUT UR6, UR16, 0xffff, URZ, 0xc0, !UPT ;  /* 0x0000ffff10067892 */ /* 0x000fe2000f8ec0ff */
[----:B------:R-:W-:Y:S01]  /*38f0*/  UMOV UR8, 0xffff ;  /* 0x0000ffff00087882 */ /* 0x000fe20000000000 */
[----:B------:R-:W-:Y:S02]  /*3900*/  UMOV UR5, 0x1 ;  /* 0x0000000100057882 */ /* 0x000fe40000000000 */
[----:B------:R-:W-:-:S04]  /*3910*/  USHF.R.U32.HI UR6, URZ, 0x5, UR6 ;  /* 0x00000005ff067899 */ /* 0x000fc80008011606 */
[----:B------:R-:W-:Y:S02]  /*3920*/  USHF.L.U32 UR8, UR8, UR6, URZ ;  /* 0x0000000608087299 */ /* 0x000fe400080006ff */
[----:B------:R-:W-:-:S04]  /*3930*/  USHF.L.U32 UR5, UR5, UR6, URZ ;  /* 0x0000000605057299 */ /* 0x000fc800080006ff */
[----:B-1----:R-:W-:-:S04]  /*3940*/  LOP3.LUT R0, R0, UR8, RZ, 0xc0, !PT ;  /* 0x0000000800007c12 */ /* 0x002fc8000f8ec0ff */
[----:B------:R-:W-:-:S13]  /*3950*/  ISETP.NE.AND P0, PT, R0, UR8, PT ;  /* 0x0000000800007c0c */ /* 0x000fda000bf05270 */
[----:B------:R-:W-:Y:S05]  /*3960*/  @P0 BRA `(.L_x_62) ;  /* 0x0000000000580947 */ /* 0x000fea0003800000 */
[----:B------:R-:W1:Y:S02]  /*3970*/  LDS R0, [UR4+0x18] ;  /* 0x00001804ff007984 */ /* 0x000e640008000800 */
[----:B-1----:R-:W-:-:S04]  /*3980*/  LOP3.LUT R0, R0, UR5, RZ, 0xc0, !PT ;  /* 0x0000000500007c12 */ /* 0x002fc8000f8ec0ff */
[----:B------:R-:W-:-:S13]  /*3990*/  ISETP.NE.AND P0, PT, R0, UR5, PT ;  /* 0x0000000500007c0c */ /* 0x000fda000bf05270 */
[----:B------:R-:W-:Y:S05]  /*39a0*/  @P0 BRA `(.L_x_63) ;  /* 0x00000000003c0947 */ /* 0x000fea0003800000 */
[----:B------:R-:W1:Y:S01]  /*39b0*/  S2R R2, SR_LANEID ;  /* 0x0000000000027919 */ /* 0x000e620000000000 */
[----:B------:R-:W-:Y:S01]  /*39c0*/  ULOP3.LUT UR8, URZ, UR8, URZ, 0x33, !UPT ;  /* 0x00000008ff087292 */ /* 0x000fe2000f8e33ff */
[----:B------:R-:W-:Y:S01]  /*39d0*/  LOP3.LUT R4, RZ, UR5, RZ, 0x33, !PT ;  /* 0x00000005ff047c12 */ /* 0x000fe2000f8e33ff */
[----:B------:R-:W-:Y:S02]  /*39e0*/  VOTEU.ANY UR7, UPT, PT ;  /* 0x0000000000077886 */ /* 0x000fe400038e0100 */
[----:B------:R-:W-:Y:S01]  /*39f0*/  UFLO.U32 UR7, UR7 ;  /* 0x00000007000772bd */ /* 0x000fe200080e0000 */
[----:B------:R-:W2:Y:S01]  /*3a00*/  REDUX UR5, R4 ;  /* 0x00000000040573c4 */ /* 0x000ea20000000000 */
[----:B------:R-:W-:-:S06]  /*3a10*/  IMAD.U32 R0, RZ, RZ, UR8 ;  /* 0x00000008ff007e24 */ /* 0x000fcc000f8e00ff */
[----:B------:R4:W-:Y:S01]  /*3a20*/  UTCATOMSWS.AND URZ, UR8 ;  /* 0x0000000800ff79e3 */ /* 0x0009e20008000000 */
[----:B------:R-:W3:Y:S01]  /*3a30*/  REDUX UR6, R0 ;  /* 0x00000000000673c4 */ /* 0x000ee20000000000 */
[----:B-1----:R-:W-:Y:S01]  /*3a40*/  ISETP.EQ.U32.AND P0, PT, R2, UR7, PT ;  /* 0x0000000702007c0c */ /* 0x002fe2000bf02070 */
[----:B--2---:R-:W-:Y:S01]  /*3a50*/  IMAD.U32 R2, RZ, RZ, UR5 ;  /* 0x00000005ff027e24 */ /* 0x004fe2000f8e00ff */
[----:B---3--:R-:W-:-:S11]  /*3a60*/  MOV R3, UR6 ;  /* 0x0000000600037c02 */ /* 0x008fd60008000f00 */
[----:B------:R4:W-:Y:S04]  /*3a70*/  @P0 ATOMS.AND RZ, [UR4+0x14], R3 ;  /* 0x00001403ffff098c */ /* 0x0009e8000a800004 */
[----:B------:R4:W-:Y:S01]  /*3a80*/  @P0 ATOMS.AND RZ, [UR4+0x18], R2 ;  /* 0x00001802ffff098c */ /* 0x0009e2000a800004 */
[----:B------:R-:W-:Y:S05]  /*3a90*/  BRA `(.L_x_64) ;  /* 0x0000000000147947 */ /* 0x000fea0003800000 */
.L_x_63:
[----:B------:R-:W-:Y:S02]  /*3aa0*/  MOV R2, 0x3ac0 ;  /* 0x00003ac000027802 */ /* 0x000fe40000000f00 */
[----:B---3-5:R-:W-:Y:S05]  /*3ab0*/  CALL.REL.NOINC `($__internal_0_$__cuda_sm10x_tcgen05_guardrail_trap_col_being_dealloced_not_returned_by_alloc) ;  /* 0x0000008000807944 */ /* 0x028fea0003c00000 */
[----:B------:R-:W-:Y:S05]  /*3ac0*/  BRA `(.L_x_64) ;  /* 0x0000000000087947 */ /* 0x000fea0003800000 */
.L_x_62:
[----:B------:R-:W-:Y:S02]  /*3ad0*/  MOV R2, 0x3af0 ;  /* 0x00003af000027802 */ /* 0x000fe40000000f00 */
[----:B---3-5:R-:W-:Y:S05]  /*3ae0*/  CALL.REL.NOINC `($__internal_2_$__cuda_sm10x_tcgen05_guardrail_trap_unallocated_columns_being_dealloced) ;  /* 0x00000080008c7944 */ /* 0x028fea0003c00000 */
.L_x_64:
[----:B------:R-:W-:Y:S01]  /*3af0*/  NOP ;  /* 0x0000000000007918 */ /* 0x000fe20000000000 */
[----:B----4-:R-:W-:Y:S05]  /*3b00*/  EXIT ;  /* 0x000000000000794d */ /* 0x010fea0003800000 */
.L_x_46:
[----:B------:R-:W-:-:S09]  /*3b10*/  UISETP.NE.OR UP2, UPT, UR8, 0x3, !UP2 ;  /* 0x000000030800788c */ /* 0x000fd2000d745670 */
[----:B------:R-:W-:Y:S05]  /*3b20*/  BRA.U UP2, `(.L_x_65) ;  /* 0x0000001502907547 */ /* 0x000fea000b800000 */
[----:B------:R-:W1:Y:S01]  /*3b30*/  LDC R0, c[0x0][0xb30] ;  /* 0x0002cc00ff007b82 */ /* 0x000e620000000800 */
[----:B------:R-:W2:Y:S01]  /*3b40*/  LDCU.64 UR8, c[0x0][0x888] ;  /* 0x00011100ff0877ac */ /* 0x000ea20008000a00 */
[----:B------:R-:W-:Y:S02]  /*3b50*/  HFMA2 R25, -RZ, RZ, 0, 0 ;  /* 0x00000000ff197431 */ /* 0x000fe400000001ff */
[----:B------:R-:W-:Y:S01]  /*3b60*/  IMAD.MOV.U32 R27, RZ, RZ, RZ ;  /* 0x000000ffff1b7224 */ /* 0x000fe200078e00ff */
[----:B------:R-:W4:Y:S01]  /*3b70*/  LDCU.64 UR4, c[0x0][0x890] ;  /* 0x00011200ff0477ac */ /* 0x000f220008000a00 */
[----:B------:R-:W-:Y:S02]  /*3b80*/  IMAD.MOV.U32 R23, RZ, RZ, 0x2000 ;  /* 0x00002000ff177424 */ /* 0x000fe400078e00ff */
[----:B------:R-:W3:Y:S01]  /*3b90*/  LDC R19, c[0x0][0x370] ;  /* 0x0000dc00ff137b82 */ /* 0x000ee20000000800 */
[----:B------:R-:W-:Y:S01]  /*3ba0*/  UMOV UR7, 0x400 ;  /* 0x0000040000077882 */ /* 0x000fe20000000000 */
[----:B------:R-:W-:-:S02]  /*3bb0*/  UPLOP3.LUT UP1, UPT, UPT, UPT, UPT, 0x40, 0x4 ;  /* 0x000000000004789c */ /* 0x000fc40003f2e870 */
[----:B------:R-:W-:-:S04]  /*3bc0*/  ULEA UR7, UR37, UR7, 0x18 ;  /* 0x0000000725077291 */ /* 0x000fc8000f8ec0ff */
[----:B------:R-:W3:Y:S01]  /*3bd0*/  LDC R2, c[0x0][0xb0c] ;  /* 0x0002c300ff027b82 */ /* 0x000ee20000000800 */
[----:B------:R-:W-:Y:S02]  /*3be0*/  UIADD3 UR41, UPT, UPT, UR7, 0x20, URZ ;  /* 0x0000002007297890 */ /* 0x000fe4000fffe0ff */
[----:B--2---:R-:W-:Y:S02]  /*3bf0*/  UISETP.NE.U32.AND UP2, UPT, UR8, URZ, UPT ;  /* 0x000000ff0800728c */ /* 0x004fe4000bf45070 */
[----:B------:R-:W-:Y:S02]  /*3c00*/  UIADD3 UR33, UPT, UPT, UR7, 0x28, URZ ;  /* 0x0000002807217890 */ /* 0x000fe4000fffe0ff */
[----:B----4-:R-:W-:Y:S01]  /*3c10*/  UISETP.NE.U32.AND UP3, UPT, UR4, URZ, UPT ;  /* 0x000000ff0400728c */ /* 0x010fe2000bf65070 */
[----:B------:R-:W2:Y:S01]  /*3c20*/  LDC R18, c[0x0][0xb20] ;  /* 0x0002c800ff127b82 */ /* 0x000ea20000000800 */
[----:B-1----:R-:W-:Y:S01]  /*3c30*/  ISETP.NE.AND P1, PT, R0, 0x1, PT ;  /* 0x000000010000780c */ /* 0x002fe20003f25270 */
[----:B------:R-:W-:-:S02]  /*3c40*/  UISETP.NE.AND.EX UP2, UPT, UR9, URZ, UPT, UP2 ;  /* 0x000000ff0900728c */ /* 0x000fc4000bf45320 */
[----:B------:R-:W-:Y:S02]  /*3c50*/  UIADD3 UR25, UPT, UPT, UR7, 0x30, URZ ;  /* 0x0000003007197890 */ /* 0x000fe4000fffe0ff */
[----:B------:R-:W-:Y:S02]  /*3c60*/  UIADD3 UR17, UPT, UPT, UR7, 0x38, URZ ;  /* 0x0000003807117890 */ /* 0x000fe4000fffe0ff */
[----:B-----5:R-:W1:Y:S01]  /*3c70*/  LDC.64 R32, c[0x0][0x348] ;  /* 0x0000d200ff207b82 */ /* 0x020e620000000a00 */
[----:B------:R-:W-:-:S07]  /*3c80*/  UISETP.NE.AND.EX UP3, UPT, UR5, URZ, UPT, UP3 ;  /* 0x000000ff0500728c */ /* 0x000fce000bf65330 */
[----:B------:R-:W4:Y:S08]  /*3c90*/  LDC.64 R16, c[0x0][0xb10] ;  /* 0x0002c400ff107b82 */ /* 0x000f300000000a00 */
[----:B------:R-:W1:Y:S08]  /*3ca0*/  LDC.64 R6, c[0x0][0xb18] ;  /* 0x0002c600ff067b82 */ /* 0x000e700000000a00 */
[----:B------:R-:W1:Y:S08]  /*3cb0*/  LDC.64 R4, c[0x0][0xb28] ;  /* 0x0002ca00ff047b82 */ /* 0x000e700000000a00 */
[----:B--23--:R-:W1:Y:S02]  /*3cc0*/  LDC R22, c[0x0][0x374] ;  /* 0x0000dd00ff167b82 */ /* 0x00ce640000000800 */
.L_x_80:
[----:B------:R-:W-:Y:S02]  /*3cd0*/  LEA R0, R27, UR7, 0x3 ;  /* 0x000000071b007c11 */ /* 0x000fe4000f8e18ff */
[----:B------:R-:W-:Y:S02]  /*3ce0*/  SHF.L.U32 R3, R25, 0x1f, RZ ;  /* 0x0000001f19037819 */ /* 0x000fe400000006ff */
[----:B------:R-:W-:Y:S02]  /*3cf0*/  LEA R28, R27, UR7, 0x4 ;  /* 0x000000071b1c7c11 */ /* 0x000fe4000f8e20ff */
[----:B--2---:R-:W2:Y:S02]  /*3d00*/  SYNCS.PHASECHK.TRANS64.TRYWAIT P0, [R0+URZ+0x70], R3 ;  /* 0x00007003000075a7 */ /* 0x004ea400080011ff */
[----:B--2---:R-:W-:Y:S05]  /*3d10*/  @!P0 BRA `(.L_x_66) ;  /* 0x0000007400e88947 */ /* 0x004fea0003800000 */
.L_x_188:
[----:B------:R-:W-:Y:S01]  /*3d20*/  ISETP.GE.AND P0, PT, R26, 0x1, PT ;  /* 0x000000011a00780c */ /* 0x000fe20003f06270 */
[----:B------:R-:W3:Y:S01]  /*3d30*/  LDS.128 R28, [R28+0x100] ;  /* 0x000100001c1c7984 */ /* 0x000ee20000000c00 */
[----:B--2---:R-:W-:Y:S01]  /*3d40*/  VIADD R0, R0, 0x80 ;  /* 0x0000008000007836 */ /* 0x004fe20000000000 */
[----:B------:R-:W-:Y:S01]  /*3d50*/  @!PT LDS RZ, [RZ] ;  /* 0x00000000fffff984 */ /* 0x000fe20000000800 */
[----:B------:R-:W-:Y:S01]  /*3d60*/  @!PT LDS RZ, [RZ] ;  /* 0x00000000fffff984 */ /* 0x000fe20000000800 */
[----:B------:R-:W-:Y:S01]  /*3d70*/  @!PT LDS RZ, [RZ] ;  /* 0x00000000fffff984 */ /* 0x000fe20000000800 */
[----:B------:R-:W-:Y:S01]  /*3d80*/  @!PT LDS RZ, [RZ] ;  /* 0x00000000fffff984 */ /* 0x000fe20000000800 */
[----:B------:R2:W-:Y:S06]  /*3d90*/  MEMBAR.ALL.CTA ;  /* 0x0000000000007992 */ /* 0x0005ec0000008000 */
[----:B--2---:R-:W2:Y:S01]  /*3da0*/  FENCE.VIEW.ASYNC.S ;  /* 0x00000000000073c6 */ /* 0x004ea20000000000 */
[----:B------:R-:W-:Y:S04]  /*3db0*/  PRMT R0, RZ, 0x654, R0 ;  /* 0x00000654ff007816 */ /* 0x000fe80000000000 */
[----:B--2---:R2:W-:Y:S01]  /*3dc0*/  SYNCS.ARRIVE.TRANS64.RED.A1T0 RZ, [R0+URZ], RZ ;  /* 0x000000ff00ff79a7 */ /* 0x0045e200081004ff */
[----:B---3--:R-:W-:Y:S11]  /*3dd0*/  LOP3.LUT P3, RZ, R30, 0x1, RZ, 0xc0, !PT ;  /* 0x000000011eff7812 */ /* 0x008ff6000786c0ff */
[----:B------:R-:W-:Y:S02]  /*3de0*/  @!UPT UIADD3 URZ, UPT, UPT, URZ, URZ, URZ ;  /* 0x000000fffffff290 */ /* 0x000fe4000fffe0ff */
[----:B------:R-:W-:Y:S02]  /*3df0*/  @P3 MOV R13, R28 ;  /* 0x0000001c000d3202 */ /* 0x000fe40000000f00 */
[----:B------:R-:W-:Y:S01]  /*3e00*/  @P3 LOP3.LUT R8, R29, 0xffff, RZ, 0xc0, !PT ;  /* 0x0000ffff1d083812 */ /* 0x000fe200078ec0ff */
[----:B--2---:R-:W-:Y:S06]  /*3e10*/  @!P0 BRA `(.L_x_67) ;  /* 0x0000000000a48947 */ /* 0x004fec0003800000 */
[----:B-1----:R-:W-:Y:S01]  /*3e20*/  IMAD.HI.U32 R37, R22, R7, RZ ;  /* 0x0000000716257227 */ /* 0x002fe200078e00ff */
[----:B------:R-:W-:Y:S02]  /*3e30*/  ISETP.NE.AND P0, PT, R6, 0x1, PT ;  /* 0x000000010600780c */ /* 0x000fe40003f05270 */
[----:B------:R-:W-:Y:S01]  /*3e40*/  ISETP.NE.AND P2, PT, R26, 0x1, PT ;  /* 0x000000011a00780c */ /* 0x000fe20003f45270 */
[----:B----4-:R-:W-:Y:S01]  /*3e50*/  IMAD.HI.U32 R34, R19, R16, RZ ;  /* 0x0000001013227227 */ /* 0x010fe200078e00ff */
[----:B------:R-:W-:Y:S02]  /*3e60*/  SHF.R.U32.HI R37, RZ, R18, R37 ;  /* 0x00000012ff257219 */ /* 0x000fe40000011625 */
[----:B------:R-:W-:Y:S01]  /*3e70*/  ISETP.NE.AND P4, PT, R2, 0x1, PT ;  /* 0x000000010200780c */ /* 0x000fe20003f85270 */
[----:B------:R-:W-:Y:S01]  /*3e80*/  IMAD.HI.U32 R36, R13, R16, RZ ;  /* 0x000000100d247227 */ /* 0x000fe200078e00ff */
[----:B------:R-:W-:Y:S02]  /*3e90*/  SHF.R.U32.HI R34, RZ, R17, R34 ;  /* 0x00000011ff227219 */ /* 0x000fe40000011622 */
[----:B------:R-:W-:Y:S01]  /*3ea0*/  SEL R3, R22, R37, !P0 ;  /* 0x0000002516037207 */ /* 0x000fe20004000000 */
[C---:B------:R-:W-:Y:S01]  /*3eb0*/  IMAD.HI.U32 R37, R8.reuse, R7, RZ ;  /* 0x0000000708257227 */ /* 0x040fe200078e00ff */
[----:B------:R-:W-:Y:S02]  /*3ec0*/  SEL R11, R19, R34, !P4 ;  /* 0x00000022130b7207 */ /* 0x000fe40006000000 */
[----:B------:R-:W-:Y:S01]  /*3ed0*/  SHF.R.U32.HI R36, RZ, R17, R36 ;  /* 0x00000011ff247219 */ /* 0x000fe20000011624 */
[----:B------:R-:W-:Y:S01]  /*3ee0*/  IMAD.HI.U32 R38, R3, R4, RZ ;  /* 0x0000000403267227 */ /* 0x000fe200078e00ff */
[----:B------:R-:W-:Y:S03]  /*3ef0*/  SHF.R.U32.HI R37, RZ, R18, R37 ;  /* 0x00000012ff257219 */ /* 0x000fe60000011625 */
[----:B------:R-:W-:Y:S01]  /*3f00*/  IMAD.HI.U32 R34, R11, R4, RZ ;  /* 0x000000040b227227 */ /* 0x000fe200078e00ff */
[----:B------:R-:W-:Y:S02]  /*3f10*/  @P2 SHF.R.U32.HI R3, RZ, R5, R38 ;  /* 0x00000005ff032219 */ /* 0x000fe40000011626 */
[----:B------:R-:W-:Y:S02]  /*3f20*/  SEL R9, R8, R37, !P0 ;  /* 0x0000002508097207 */ /* 0x000fe40004000000 */
[----:B------:R-:W-:Y:S01]  /*3f30*/  @P2 SHF.R.U32.HI R11, RZ, R5, R34 ;  /* 0x00000005ff0b2219 */ /* 0x000fe20000011622 */
[C---:B------:R-:W-:Y:S01]  /*3f40*/  IMAD R10, R26.reuse, R3, RZ ;  /* 0x000000031a0a7224 */ /* 0x040fe200078e02ff */
[----:B------:R-:W-:Y:S01]  /*3f50*/  SEL R3, R13, R36, !P4 ;  /* 0x000000240d037207 */ /* 0x000fe20006000000 */
[C---:B------:R-:W-:Y:S03]  /*3f60*/  IMAD.HI.U32 R14, R9.reuse, R4, RZ ;  /* 0x00000004090e7227 */ /* 0x040fe600078e00ff */
[----:B------:R-:W-:Y:S01]  /*3f70*/  ISETP.GE.AND P0, PT, R9, R10, PT ;  /* 0x0000000a0900720c */ /* 0x000fe20003f06270 */
[C---:B------:R-:W-:Y:S01]  /*3f80*/  IMAD R12, R26.reuse, R11, RZ ;  /* 0x0000000b1a0c7224 */ /* 0x040fe200078e02ff */
[-C--:B------:R-:W-:Y:S04]  /*3f90*/  SHF.R.U32.HI R14, RZ, R5.reuse, R14 ;  /* 0x00000005ff0e7219 */ /* 0x080fe8000001160e */
[----:B------:R-:W-:Y:S02]  /*3fa0*/  ISETP.GE.OR P0, PT, R3, R12, P0 ;  /* 0x0000000c0300720c */ /* 0x000fe40000706670 */
[----:B------:R-:W-:Y:S05]  /*3fb0*/  SEL R15, R9, R14, !P2 ;  /* 0x0000000e090f7207 */ /* 0x000fea0005000000 */
[----:B------:R-:W-:Y:S04]  /*3fc0*/  IMAD.MOV R14, RZ, RZ, -R15 ;  /* 0x000000ffff0e7224 */ /* 0x000fe800078e0a0f */
[----:B------:R-:W-:Y:S02]  /*3fd0*/  IMAD R14, R26, R14, R9 ;  /* 0x0000000e1a0e7224 */ /* 0x000fe400078e0209 */
[C---:B------:R-:W-:Y:S05]  /*3fe0*/  @!P0 IMAD.HI.U32 R10, R3.reuse, R4, RZ ;  /* 0x00000004030a8227 */ /* 0x040fea00078e00ff */
[----:B------:R-:W-:Y:S04]  /*3ff0*/  @!P0 SHF.R.U32.HI R10, RZ, R5, R10 ;  /* 0x00000005ff0a8219 */ /* 0x000fe8000001160a */
[----:B------:R-:W-:Y:S01]  /*4000*/  @!P0 SEL R0, R3, R10, !P2 ;  /* 0x0000000a03008207 */ /* 0x000fe20005000000 */
[----:B------:R-:W-:Y:S03]  /*4010*/  IMAD.MOV R10, RZ, RZ, -R3 ;  /* 0x000000ffff0a7224 */ /* 0x000fe600078e0a03 */
[----:B------:R-:W-:Y:S01]  /*4020*/  @!P0 IADD3 R15, PT, PT, R15, -R0, RZ ;  /* 0x800000000f0f8210 */ /* 0x000fe20007ffe0ff */
[----:B------:R-:W-:Y:S01]  /*4030*/  @!P0 IMAD R0, R11, R14, R0 ;  /* 0x0000000e0b008224 */ /* 0x000fe200078e0200 */
[----:B------:R-:W-:Y:S01]  /*4040*/  IADD3 R11, PT, PT, -R9, RZ, RZ ;  /* 0x000000ff090b7210 */ /* 0x000fe20007ffe1ff */
[----:B------:R-:W-:Y:S02]  /*4050*/  IMAD R13, R2, R10, R13 ;  /* 0x0000000a020d7224 */ /* 0x000fe400078e020d */
[----:B------:R-:W-:Y:S02]  /*4060*/  @!P0 IMAD R9, R15, R26, R3 ;  /* 0x0000001a0f098224 */ /* 0x000fe400078e0203 */
[----:B------:R-:W-:Y:S02]  /*4070*/  @!P0 IMAD.MOV.U32 R3, RZ, RZ, R0 ;  /* 0x000000ffff038224 */ /* 0x000fe400078e0000 */
[----:B------:R-:W-:Y:S02]  /*4080*/  IMAD R8, R6, R11, R8 ;  /* 0x0000000b06087224 */ /* 0x000fe400078e0208 */
[----:B------:R-:W-:Y:S02]  /*4090*/  IMAD R13, R3, R2, R13 ;  /* 0x00000002030d7224 */ /* 0x000fe400078e020d */
[----:B------:R-:W-:Y:S02]  /*40a0*/  IMAD R8, R9, R6, R8 ;  /* 0x0000000609087224 */ /* 0x000fe400078e0208 */
.L_x_67:
[----:B------:R-:W-:Y:S05]  /*40b0*/  BRA.U UP1, `(.L_x_68) ;  /* 0x0000000101107547 */ /* 0x000fea000b800000 */
[----:B------:R-:W-:Y:S04]  /*40c0*/  MOV R0, UR6 ;  /* 0x0000000600007c02 */ /* 0x000fe80008000f00 */
[----:B------:R-:W-:Y:S04]  /*40d0*/  SHF.L.U32 R3, R0, 0x1f, RZ ;  /* 0x0000001f00037819 */ /* 0x000fe800000006ff */
[----:B------:R-:W2:Y:S02]  /*40e0*/  SYNCS.PHASECHK.TRANS64.TRYWAIT P0, [UR7+0x68], R3 ;  /* 0x00006803ff0075a7 */ /* 0x000ea40008001107 */
[----:B--2---:R-:W-:Y:S05]  /*40f0*/  @!P0 BRA `(.L_x_69) ;  /* 0x0000007400048947 */ /* 0x004fea0003800000 */
.L_x_68:
[----:B------:R-:W-:Y:S01]  /*4100*/  R2UR UR43, R21 ;  /* 0x00000000152b72ca */ /* 0x000fe200000e0000 */
[----:B------:R-:W-:Y:S01]  /*4110*/  IMAD.MOV.U32 R12, RZ, RZ, 0x1 ;  /* 0x00000001ff0c7424 */ /* 0x000fe200078e00ff */
[----:B------:R-:W-:Y:S02]  /*4120*/  R2UR UR42, R20 ;  /* 0x00000000142a72ca */ /* 0x000fe400000e0000 */
[----:B------:R-:W-:Y:S02]  /*4130*/  ISETP.NE.U32.AND P2, PT, RZ, UR4, PT ;  /* 0x00000004ff007c0c */ /* 0x000fe4000bf45070 */
[----:B------:R-:W-:Y:S02]  /*4140*/  SHF.L.U32 R12, R12, 0x1f, RZ ;  /* 0x0000001f0c0c7819 */ /* 0x000fe400000006ff */
[----:B------:R-:W-:Y:S05]  /*4150*/  ISETP.NE.AND.EX P2, PT, RZ, UR5, PT, P2 ;  /* 0x00000005ff007c0c */ /* 0x000fea000bf45320 */
[----:B------:R-:W-:Y:S02]  /*4160*/  USHF.L.U32 UR43, UR43, 0x7, URZ ;  /* 0x000000072b2b7899 */ /* 0x000fe400080006ff */
[----:B------:R-:W-:Y:S01]  /*4170*/  USHF.L.U32 UR42, UR42, 0x7, URZ ;  /* 0x000000072a2a7899 */ /* 0x000fe200080006ff */
[----:B------:R-:W-:Y:S11]  /*4180*/  BRA.U !UP3, `(.L_x_70) ;  /* 0x000000010b347547 */ /* 0x000ff6000b800000 */
[----:B------:R-:W-:Y:S01]  /*4190*/  UPLOP3.LUT UP0, UPT, UPT, UPT, UP2, 0x80, 0x8 ;  /* 0x000000000008789c */ /* 0x000fe20003f0f020 */
[----:B--2---:R-:W-:Y:S02]  /*41a0*/  HFMA2 R0, -RZ, RZ, 0, 5.9604644775390625e-08 ;  /* 0x00000001ff007431 */ /* 0x004fe400000001ff */
[----:B------:R-:W-:Y:S03]  /*41b0*/  IMAD.MOV.U32 R67, RZ, RZ, 0x1 ;  /* 0x00000001ff437424 */ /* 0x000fe600078e00ff */
[----:B------:R-:W-:Y:S05]  /*41c0*/  PLOP3.LUT P0, PT, PT, PT, UP0, 0x80, 0x8 ;  /* 0x000000000008781c */ /* 0x000fea0003f0f008 */
[----:B------:R-:W2:Y:S01]  /*41d0*/  @UP0 LDCU.64 UR10, c[0x0][0x888] ;  /* 0x00011100ff0a07ac */ /* 0x000ea20008000a00 */
[----:B------:R-:W-:Y:S07]  /*41e0*/  @UP0 UIMAD UR8, UR36, UR4, URZ ;  /* 0x00000004240802a4 */ /* 0x000fee000f8e02ff */
[----:B------:R-:W-:Y:S01]  /*41f0*/  @!P0 PRMT R67, R0, 0x7610, R67 ;  /* 0x0000761000438816 */ /* 0x000fe20000000043 */
[----:B--2---:R-:W-:Y:S03]  /*4200*/  @UP0 UIMAD.WIDE UR10, UR8, 0x4, UR10 ;  /* 0x00000004080a08a5 */ /* 0x004fe6000f8e020a */
[----:B------:R-:W2:Y:S03]  /*4210*/  @!UP0 LDCU UR8, c[0x0][0x880] ;  /* 0x00011000ff0887ac */ /* 0x000ea60008000800 */
[----:B------:R-:W-:Y:S01]  /*4220*/  IMAD.U32 R10, RZ, RZ, UR10 ;  /* 0x0000000aff0a7e24 */ /* 0x000fe2000f8e00ff */
[----:B------:R-:W-:Y:S05]  /*4230*/  MOV R11, UR11 ;  /* 0x0000000b000b7c02 */ /* 0x000fea0008000f00 */
[----:B------:R3:W5:Y:S02]  /*4240*/  @P0 LDG.E R35, desc[UR46][R10.64] ;  /* 0x0000002e0a230981 */ /* 0x000764000c1e1900 */
[----:B--23--:R-:W-:Y:S07]  /*4250*/  @!P0 IMAD.U32 R35, RZ, RZ, UR8 ;  /* 0x00000008ff238e24 */ /* 0x00cfee000f8e00ff */
.L_x_70:
[----:B-----5:R-:W-:Y:S01]  /*4260*/  @!P2 FSETP.EQ.AND P0, PT, R35, RZ, PT ;  /* 0x000000ff2300a20b */ /* 0x020fe20003f02000 */
[----:B------:R-:W-:Y:S01]  /*4270*/  @!UPT UIADD3 URZ, UPT, UPT, URZ, URZ, URZ ;  /* 0x000000fffffff290 */ /* 0x000fe2000fffe0ff */
[----:B------:R-:W-:Y:S11]  /*4280*/  @!P2 BRA `(.L_x_71) ;  /* 0x000000000014a947 */ /* 0x000ff60003800000 */
[----:B------:R-:W-:Y:S02]  /*4290*/  LOP3.LUT P2, RZ, R67, 0xff, RZ, 0xc0, !PT ;  /* 0x000000ff43ff7812 */ /* 0x000fe4000784c0ff */
[----:B------:R-:W-:Y:S04]  /*42a0*/  PLOP3.LUT P0, PT, PT, PT, UP0, 0x80, 0x8 ;  /* 0x000000000008781c */ /* 0x000fe80003f0f008 */
[----:B------:R-:W-:Y:S07]  /*42b0*/  PLOP3.LUT P0, PT, P0, PT, PT, 0x8, 0x80 ;  /* 0x000000000080781c */ /* 0x000fee000070e170 */
[----:B------:R-:W-:Y:S11]  /*42c0*/  @P2 FSETP.EQ.AND P0, PT, R35, RZ, PT ;  /* 0x000000ff2300220b */ /* 0x000ff60003f02000 */
[----:B------:R-:W-:Y:S02]  /*42d0*/  @!UPT UIADD3 URZ, UPT, UPT, URZ, URZ, URZ ;  /* 0x000000fffffff290 */ /* 0x000fe4000fffe0ff */
.L_x_71:
[----:B------:R-:W3:Y:S01]  /*42e0*/  SYNCS.PHASECHK.TRANS64.TRYWAIT P2, [UR7+0x40], R12 ;  /* 0x0000400cff0075a7 */ /* 0x000ee20008041107 */
[----:B------:R-:W-:Y:S04]  /*42f0*/  ELECT P4, URZ, PT ;  /* 0x0000000000ff782f */ /* 0x000fe80003880000 */
[----:B------:R-:W-:Y:S11]  /*4300*/  PLOP3.LUT P4, PT, P0, P4, PT, 0xf2, 0x2f ;  /* 0x00000000002f781c */ /* 0x000ff60000789e72 */
[----:B------:R-:W-:Y:S02]  /*4310*/  @!UPT UIADD3 URZ, UPT, UPT, URZ, URZ, URZ ;  /* 0x000000fffffff290 */ /* 0x000fe4000fffe0ff */
[----:B-1----:R-:W-:Y:S05]  /*4320*/  @!P4 IADD3 R9, P0, PT, R32, 0x580, RZ ;  /* 0x000005802009c810 */ /* 0x002fea0007f1e0ff */
[----:B--2---:R-:W-:Y:S01]  /*4330*/  @!P4 IMAD.X R0, RZ, RZ, R33, P0 ;  /* 0x000000ffff00c224 */ /* 0x004fe200000e0621 */
[----:B---3--:R-:W-:Y:S07]  /*4340*/  @!P2 BRA `(.L_x_72) ;  /* 0x000000700088a947 */ /* 0x008fee0003800000 */
.L_x_191:
[----:B------:R-:W-:Y:S01]  /*4350*/  @!P4 R2UR UR9, R9 ;  /* 0x000000000909c2ca */ /* 0x000fe200000e0000 */
[----:B------:R-:W-:Y:S01]  /*4360*/  VOTEU.ALL UP1, P4 ;  /* 0x0000000000ff7886 */ /* 0x000fe20002020000 */
[----:B------:R-:W-:Y:S01]  /*4370*/  @!P4 R2UR UR8, R0 ;  /* 0x000000000008c2ca */ /* 0x000fe200000e0000 */
[----:B------:R-:W-:Y:S01]  /*4380*/  @!P4 IMAD.MOV.U32 R0, RZ, RZ, 0x2000 ;  /* 0x00002000ff00c424 */ /* 0x000fe200078e00ff */
[----:B------:R-:W-:Y:S01]  /*4390*/  UMOV UR44, UR36 ;  /* 0x00000024002c7c82 */ /* 0x000fe20008000000 */
[----:B------:R-:W-:Y:S01]  /*43a0*/  UPRMT UR21, UR37, 0x654, UR41 ;  /* 0x0000065425157896 */ /* 0x000fe20008000029 */
[----:B------:R-:W-:Y:S01]  /*43b0*/  @!P4 IADD3 R9, P0, PT, R32, 0x580, RZ ;  /* 0x000005802009c810 */ /* 0x000fe20007f1e0ff */
[----:B------:R-:W-:Y:S01]  /*43c0*/  @!UP1 UIADD3 UR40, UPT, UPT, UR7, 0x200, URZ ;  /* 0x0000020007289890 */ /* 0x000fe2000fffe0ff */
[----:B------:R-:W-:Y:S05]  /*43d0*/  VOTEU.ALL UP1, P4 ;  /* 0x0000000000ff7886 */ /* 0x000fea0002020000 */
[----:B------:R-:W-:Y:S01]  /*43e0*/  IMAD.U32 R10, RZ, RZ, UR9 ;  /* 0x00000009ff0a7e24 */ /* 0x000fe2000f8e00ff */
[----:B------:R-:W-:Y:S01]  /*43f0*/  UMOV UR9, 0x10000000 ;  /* 0x1000000000097882 */ /* 0x000fe20000000000 */
[----:B------:R-:W-:Y:S01]  /*4400*/  IMAD.U32 R11, RZ, RZ, UR8 ;  /* 0x00000008ff0b7e24 */ /* 0x000fe2000f8e00ff */
[----:B------:R-:W-:Y:S02]  /*4410*/  UMOV UR8, 0x0 ;  /* 0x0000000000087882 */ /* 0x000fe40000000000 */
[----:B------:R-:W-:Y:S02]  /*4420*/  @!P4 R2UR UR10, R10 ;  /* 0x000000000a0ac2ca */ /* 0x000fe400000e0000 */
[----:B------:R-:W-:Y:S11]  /*4430*/  @!P4 R2UR UR11, R11 ;  /* 0x000000000b0bc2ca */ /* 0x000ff600000e0000 */
[----:B------:R-:W-:Y:S02]  /*4440*/  @!UPT UIADD3 URZ, UPT, UPT, URZ, URZ, URZ ;  /* 0x000000fffffff290 */ /* 0x000fe4000fffe0ff */
[----:B------:R2:W-:Y:S01]  /*4450*/  @!UP1 UTMALDG.3D [UR40], [UR10], desc[UR8] ;  /* 0x000008280a0095b4 */ /* 0x0005e20008011000 */
[----:B------:R3:W-:Y:S01]  /*4460*/  @!P4 SYNCS.ARRIVE.TRANS64.RED.A0TR RZ, [UR7+0x20], R0 ;  /* 0x00002000ffffc9a7 */ /* 0x0007e20008300407 */
[----:B------:R-:W-:Y:S01]  /*4470*/  SYNCS.ARRIVE.TRANS64.RED.A1T0 RZ, [UR21], RZ ;  /* 0x000000ffffff79a7 */ /* 0x000fe20008100415 */
[----:B---3--:R-:W-:Y:S01]  /*4480*/  @!P4 IMAD.X R0, RZ, RZ, R33, P0 ;  /* 0x000000ffff00c224 */ /* 0x008fe200000e0621 */
[----:B------:R-:W3:Y:S02]  /*4490*/  SYNCS.PHASECHK.TRANS64.TRYWAIT P2, [UR7+0x48], R12 ;  /* 0x0000480cff0075a7 */ /* 0x000ee40008041107 */
[----:B--23--:R-:W-:Y:S05]  /*44a0*/  @!P2 BRA `(.L_x_73) ;  /* 0x000000700048a947 */ /* 0x00cfea0003800000 */
.L_x_193:
[----:B------:R-:W-:Y:S01]  /*44b0*/  @!P4 R2UR UR9, R9 ;  /* 0x000000000909c2ca */ /* 0x000fe200000e0000 */
[----:B------:R-:W-:Y:S01]  /*44c0*/  VOTEU.ALL UP1, P4 ;  /* 0x0000000000ff7886 */ /* 0x000fe20002020000 */
[----:B------:R-:W-:Y:S01]  /*44d0*/  @!P4 R2UR UR8, R0 ;  /* 0x000000000008c2ca */ /* 0x000fe200000e0000 */
[----:B------:R-:W-:Y:S01]  /*44e0*/  @!P4 IMAD.MOV.U32 R0, RZ, RZ, 0x2000 ;  /* 0x00002000ff00c424 */ /* 0x000fe200078e00ff */
[----:B------:R-:W-:Y:S01]  /*44f0*/  UMOV UR35, UR43 ;  /* 0x0000002b00237c82 */ /* 0x000fe20008000000 */
[----:B------:R-:W-:Y:S01]  /*4500*/  UPRMT UR15, UR37, 0x654, UR33 ;  /* 0x00000654250f7896 */ /* 0x000fe20008000021 */
[----:B------:R-:W-:Y:S01]  /*4510*/  @!P4 IADD3 R9, P0, PT, R32, 0x580, RZ ;  /* 0x000005802009c810 */ /* 0x000fe20007f1e0ff */
[----:B------:R-:W-:Y:S02]  /*4520*/  @!UP1 UIADD3 UR34, UPT, UPT, UR42, 0x10, URZ ;  /* 0x000000102a229890 */ /* 0x000fe4000fffe0ff */
[----:B------:R-:W-:Y:S01]  /*4530*/  @!UP1 UIADD3 UR32, UPT, UPT, UR7, 0x2200, URZ ;  /* 0x0000220007209890 */ /* 0x000fe2000fffe0ff */
[----:B------:R-:W-:Y:S03]  /*4540*/  VOTEU.ALL UP1, P4 ;  /* 0x0000000000ff7886 */ /* 0x000fe60002020000 */
        /* <DEDUP_REMOVED lines=13> */
.L_x_195:
[----:B------:R-:W-:Y:S01]  /*4620*/  @!P4 R2UR UR9, R9 ;  /* 0x000000000909c2ca */ /* 0x000fe200000e0000 */
[----:B------:R-:W-:Y:S01]  /*4630*/  VOTEU.ALL UP1, P4 ;  /* 0x0000000000ff7886 */ /* 0x000fe20002020000 */
[----:B------:R-:W-:Y:S01]  /*4640*/  @!P4 R2UR UR8, R0 ;  /* 0x000000000008c2ca */ /* 0x000fe200000e0000 */
[----:B------:R-:W-:Y:S01]  /*4650*/  @!P4 IMAD.MOV.U32 R0, RZ, RZ, 0x2000 ;  /* 0x00002000ff00c424 */ /* 0x000fe200078e00ff */
[----:B------:R-:W-:Y:S01]  /*4660*/  UMOV UR27, UR43 ;  /* 0x0000002b001b7c82 */ /* 0x000fe20008000000 */
[----:B------:R-:W-:Y:S01]  /*4670*/  UMOV UR28, UR36 ;  /* 0x00000024001c7c82 */ /* 0x000fe20008000000 */
[----:B------:R-:W-:Y:S01]  /*4680*/  @!UP1 UIADD3 UR26, UPT, UPT, UR42, 0x20, URZ ;  /* 0x000000202a1a9890 */ /* 0x000fe2000fffe0ff */
[----:B------:R-:W-:Y:S01]  /*4690*/  @!P4 IADD3 R9, P0, PT, R32, 0x580, RZ ;  /* 0x000005802009c810 */ /* 0x000fe20007f1e0ff */
[----:B------:R-:W-:Y:S01]  /*46a0*/  @!UP1 UIADD3 UR24, UPT, UPT, UR7, 0x4200, URZ ;  /* 0x0000420007189890 */ /* 0x000fe2000fffe0ff */
[----:B------:R-:W-:Y:S01]  /*46b0*/  VOTEU.ALL UP1, P4 ;  /* 0x0000000000ff7886 */ /* 0x000fe20002020000 */
[----:B------:R-:W-:Y:S03]  /*46c0*/  UPRMT UR14, UR37, 0x654, UR25 ;  /* 0x00000654250e7896 */ /* 0x000fe60008000019 */
        /* <DEDUP_REMOVED lines=13> */
.L_x_197:
[----:B------:R-:W-:Y:S01]  /*47a0*/  @!P4 R2UR UR9, R9 ;  /* 0x000000000909c2ca */ /* 0x000fe200000e0000 */
[----:B------:R-:W-:Y:S01]  /*47b0*/  VOTEU.ALL UP1, P4 ;  /* 0x0000000000ff7886 */ /* 0x000fe20002020000 */
[----:B------:R-:W-:Y:S01]  /*47c0*/  @!P4 R2UR UR8, R0 ;  /* 0x000000000008c2ca */ /* 0x000fe200000e0000 */
[----:B------:R-:W-:Y:S01]  /*47d0*/  @!P4 IMAD.MOV.U32 R0, RZ, RZ, 0x2000 ;  /* 0x00002000ff00c424 */ /* 0x000fe200078e00ff */
[----:B------:R-:W-:Y:S01]  /*47e0*/  UMOV UR19, UR43 ;  /* 0x0000002b00137c82 */ /* 0x000fe20008000000 */
[----:B------:R-:W-:Y:S01]  /*47f0*/  UMOV UR20, UR36 ;  /* 0x0000002400147c82 */ /* 0x000fe20008000000 */
[----:B------:R-:W-:Y:S01]  /*4800*/  @!UP1 UIADD3 UR18, UPT, UPT, UR42, 0x30, URZ ;  /* 0x000000302a129890 */ /* 0x000fe2000fffe0ff */
[----:B------:R-:W-:Y:S01]  /*4810*/  SHF.L.U32 R20, RZ, 0x1f, RZ ;  /* 0x0000001fff147819 */ /* 0x000fe200000006ff */
[----:B------:R-:W-:Y:S01]  /*4820*/  @!UP1 UIADD3 UR16, UPT, UPT, UR7, 0x6200, URZ ;  /* 0x0000620007109890 */ /* 0x000fe2000fffe0ff */
[----:B------:R-:W-:Y:S01]  /*4830*/  @!P4 IADD3 R9, P0, PT, R32, 0x580, RZ ;  /* 0x000005802009c810 */ /* 0x000fe20007f1e0ff */
[----:B------:R-:W-:Y:S01]  /*4840*/  VOTEU.ALL UP1, P4 ;  /* 0x0000000000ff7886 */ /* 0x000fe20002020000 */
[----:B------:R-:W-:Y:S02]  /*4850*/  UPRMT UR13, UR37, 0x654, UR17 ;  /* 0x00000654250d7896 */ /* 0x000fe40008000011 */
        /* <DEDUP_REMOVED lines=13> */
.L_x_199:
[----:B------:R-:W-:Y:S01]  /*4930*/  @!P4 R2UR UR9, R9 ;  /* 0x000000000909c2ca */ /* 0x000fe200000e0000 */
[----:B------:R-:W-:Y:S01]  /*4940*/  VOTEU.ALL UP1, P4 ;  /* 0x0000000000ff7886 */ /* 0x000fe20002020000 */
[----:B------:R-:W-:Y:S01]  /*4950*/  @!P4 R2UR UR8, R0 ;  /* 0x000000000008c2ca */ /* 0x000fe200000e0000 */
[----:B------:R-:W-:Y:S01]  /*4960*/  @!P4 IMAD.MOV.U32 R0, RZ, RZ, 0x2000 ;  /* 0x00002000ff00c424 */ /* 0x000fe200078e00ff */
[----:B------:R-:W-:Y:S01]  /*4970*/  UMOV UR18, 0x0 ;  /* 0x0000000000127882 */ /* 0x000fe20000000000 */
[----:B------:R-:W-:Y:S01]  /*4980*/  UMOV UR19, 0x10000000 ;  /* 0x1000000000137882 */ /* 0x000fe20000000000 */
[----:B------:R-:W-:Y:S01]  /*4990*/  @!UP1 UIADD3 UR10, UPT, UPT, UR42, 0x40, URZ ;  /* 0x000000402a0a9890 */ /* 0x000fe2000fffe0ff */
[----:B------:R-:W-:Y:S01]  /*49a0*/  @!P4 IADD3 R9, P0, PT, R32, 0x580, RZ ;  /* 0x000005802009c810 */ /* 0x000fe20007f1e0ff */
[----:B------:R-:W-:Y:S01]  /*49b0*/  UMOV UR11, UR43 ;  /* 0x0000002b000b7c82 */ /* 0x000fe20008000000 */
[----:B------:R-:W-:Y:S04]  /*49c0*/  UMOV UR12, UR36 ;  /* 0x00000024000c7c82 */ /* 0x000fe80008000000 */
[----:B------:R-:W-:Y:S01]  /*49d0*/  IMAD.U32 R10, RZ, RZ, UR9 ;  /* 0x00000009ff0a7e24 */ /* 0x000fe2000f8e00ff */
[----:B------:R-:W-:Y:S01]  /*49e0*/  UMOV UR9, UR41 ;  /* 0x0000002900097c82 */ /* 0x000fe20008000000 */
[----:B------:R-:W-:Y:S01]  /*49f0*/  IMAD.U32 R11, RZ, RZ, UR8 ;  /* 0x00000008ff0b7e24 */ /* 0x000fe2000f8e00ff */
[----:B------:R-:W-:Y:S02]  /*4a00*/  @!UP1 UIADD3 UR8, UPT, UPT, UR7, 0x200, URZ ;  /* 0x0000020007089890 */ /* 0x000fe4000fffe0ff */
[----:B------:R-:W-:Y:S01]  /*4a10*/  @!P4 R2UR UR22, R10 ;  /* 0x000000000a16c2ca */ /* 0x000fe200000e0000 */
[----:B------:R-:W-:Y:S01]  /*4a20*/  VOTEU.ALL UP1, P4 ;  /* 0x0000000000ff7886 */ /* 0x000fe20002020000 */
        /* <DEDUP_REMOVED lines=8> */
.L_x_201:
        /* <DEDUP_REMOVED lines=9> */
[----:B------:R-:W-:Y:S03]  /*4b40*/  UMOV UR12, UR36 ;  /* 0x00000024000c7c82 */ /* 0x000fe60008000000 */
[----:B------:R-:W-:Y:S02]  /*4b50*/  @!P4 IMAD.X R21, RZ, RZ, R33, P0 ;  /* 0x000000ffff15c224 */ /* 0x000fe400000e0621 */
        /* <DEDUP_REMOVED lines=11> */
[----:B------:R-:W3:Y:S02]  /*4c10*/  SYNCS.PHASECHK.TRANS64.TRYWAIT P2, [UR7+0x50], R20 ;  /* 0x00005014ff0075a7 */ /* 0x000ee40008041107 */
[----:B--23--:R-:W-:Y:S05]  /*4c20*/  @!P2 BRA `(.L_x_78) ;  /* 0x0000006800e0a947 */ /* 0x00cfea0003800000 */
.L_x_203:
[----:B------:R-:W2:Y:S01]  /*4c30*/  LDC.64 R14, c[0x0][0xb10] ;  /* 0x0002c400ff0e7b82 */ /* 0x000ea20000000a00 */
[----:B------:R-:W-:Y:S01]  /*4c40*/  @!P4 R2UR UR9, R34 ;  /* 0x000000002209c2ca */ /* 0x000fe200000e0000 */
[----:B------:R-:W-:Y:S01]  /*4c50*/  VOTEU.ALL UP1, P4 ;  /* 0x0000000000ff7886 */ /* 0x000fe20002020000 */
[----:B------:R-:W-:Y:S01]  /*4c60*/  @!P4 R2UR UR8, R21 ;  /* 0x000000001508c2ca */ /* 0x000fe200000e0000 */
[----:B------:R-:W-:Y:S01]  /*4c70*/  @!P4 IMAD.MOV.U32 R21, RZ, RZ, 0x2000 ;  /* 0x00002000ff15c424 */ /* 0x000fe200078e00ff */
[----:B------:R-:W-:Y:S03]  /*4c80*/  UMOV UR18, 0x0 ;  /* 0x0000000000127882 */ /* 0x000fe60000000000 */
[----:B------:R-:W3:Y:S01]  /*4c90*/  LDC.64 R10, c[0x0][0xb18] ;  /* 0x0002c600ff0a7b82 */ /* 0x000ee20000000a00 */
[----:B------:R-:W-:Y:S01]  /*4ca0*/  @!UP1 UIADD3 UR10, UPT, UPT, UR42, 0x60, URZ ;  /* 0x000000602a0a9890 */ /* 0x000fe2000fffe0ff */
[----:B------:R-:W-:Y:S01]  /*4cb0*/  @P3 SHF.R.U32.HI R24, RZ, 0x10, R29 ;  /* 0x00000010ff183819 */ /* 0x000fe2000001161d */
[----:B------:R-:W-:Y:S01]  /*4cc0*/  UMOV UR19, 0x10000000 ;  /* 0x1000000000137882 */ /* 0x000fe20000000000 */
[----:B------:R-:W-:Y:S01]  /*4cd0*/  UMOV UR11, UR43 ;  /* 0x0000002b000b7c82 */ /* 0x000fe20008000000 */
[----:B------:R-:W-:Y:S03]  /*4ce0*/  UMOV UR12, UR36 ;  /* 0x00000024000c7c82 */ /* 0x000fe60008000000 */
[----:B------:R-:W5:Y:S01]  /*4cf0*/  @!P1 LDC R0, c[0x0][0xb20] ;  /* 0x0002c800ff009b82 */ /* 0x000f620000000800 */
[----:B------:R-:W-:Y:S02]  /*4d00*/  VIADD R27, R27, 0x1 ;  /* 0x000000011b1b7836 */ /* 0x000fe40000000000 */
[----:B------:R-:W-:Y:S05]  /*4d10*/  IMAD.U32 R36, RZ, RZ, UR9 ;  /* 0x00000009ff247e24 */ /* 0x000fea000f8e00ff */
[----:B-1----:R-:W1:Y:S01]  /*4d20*/  @!P1 LDC R3, c[0x0][0xb0c] ;  /* 0x0002c300ff039b82 */ /* 0x002e620000000800 */
[----:B------:R-:W-:Y:S01]  /*4d30*/  IMAD.U32 R37, RZ, RZ, UR8 ;  /* 0x00000008ff257e24 */ /* 0x000fe2000f8e00ff */
[----:B------:R-:W-:Y:S01]  /*4d40*/  @!UP1 UIADD3 UR8, UPT, UPT, UR7, 0x4200, URZ ;  /* 0x0000420007089890 */ /* 0x000fe2000fffe0ff */
[----:B------:R-:W-:Y:S01]  /*4d50*/  @!P4 R2UR UR20, R36 ;  /* 0x000000002414c2ca */ /* 0x000fe200000e0000 */
[----:B------:R-:W-:Y:S02]  /*4d60*/  VOTEU.ALL UP1, P4 ;  /* 0x0000000000ff7886 */ /* 0x000fe40002020000 */
[----:B------:R-:W-:Y:S01]  /*4d70*/  @!P4 R2UR UR21, R37 ;  /* 0x000000002515c2ca */ /* 0x000fe200000e0000 */
[----:B------:R-:W-:Y:S11]  /*4d80*/  UMOV UR9, UR25 ;  /* 0x0000001900097c82 */ /* 0x000ff60008000000 */
[----:B------:R-:W-:Y:S01]  /*4d90*/  @!UPT UIADD3 URZ, UPT, UPT, URZ, URZ, URZ ;  /* 0x000000fffffff290 */ /* 0x000fe2000fffe0ff */
[----:B------:R1:W-:Y:S01]  /*4da0*/  @!UP1 UTMALDG.3D [UR8], [UR20], desc[UR18] ;  /* 0x00001208140095b4 */ /* 0x0003e20008011000 */
[----:B------:R1:W-:Y:S02]  /*4db0*/  @!P4 SYNCS.ARRIVE.TRANS64.RED.A0TR RZ, [UR7+0x30], R21 ;  /* 0x00003015ffffc9a7 */ /* 0x0003e40008300407 */
[----:B-1----:R-:W-:Y:S01]  /*4dc0*/  @!P1 ISETP.NE.AND P2, PT, R3, 0x1, PT ;  /* 0x000000010300980c */ /* 0x002fe20003f45270 */
[C---:B--2---:R-:W-:Y:S01]  /*4dd0*/  @!P1 IMAD.HI.U32 R14, R13.reuse, R14, RZ ;  /* 0x0000000e0d0e9227 */ /* 0x044fe200078e00ff */
[----:B---3--:R-:W-:Y:S03]  /*4de0*/  @!P1 ISETP.NE.AND P0, PT, R10, 0x1, PT ;  /* 0x000000010a00980c */ /* 0x008fe60003f05270 */
[C---:B------:R-:W-:Y:S01]  /*4df0*/  @!P1 IMAD.HI.U32 R11, R8.reuse, R11, RZ ;  /* 0x0000000b080b9227 */ /* 0x040fe200078e00ff */
[----:B------:R-:W-:Y:S04]  /*4e00*/  @!P1 SHF.R.U32.HI R14, RZ, R15, R14 ;  /* 0x0000000fff0e9219 */ /* 0x000fe8000001160e */
[----:B-----5:R-:W-:Y:S01]  /*4e10*/  @!P1 SHF.R.U32.HI R9, RZ, R0, R11 ;  /* 0x00000000ff099219 */ /* 0x020fe2000001160b */
[----:B------:R-:W-:Y:S01]  /*4e20*/  SYNCS.ARRIVE.TRANS64.RED.A1T0 RZ, [UR14], RZ ;  /* 0x000000ffffff79a7 */ /* 0x000fe2000810040e */
[----:B------:R-:W-:Y:S02]  /*4e30*/  @!P1 SEL R14, R13, R14, !P2 ;  /* 0x0000000e0d0e9207 */ /* 0x000fe40005000000 */
[----:B------:R-:W-:Y:S01]  /*4e40*/  @!P1 SEL R9, R8, R9, !P0 ;  /* 0x0000000908099207 */ /* 0x000fe20004000000 */
[----:B------:R-:W1:Y:S04]  /*4e50*/  SYNCS.PHASECHK.TRANS64.TRYWAIT P5, [UR7+0x58], R20 ;  /* 0x00005814ff0075a7 */ /* 0x000e6800080a1107 */
[----:B------:R-:W-:Y:S02]  /*4e60*/  @!P1 IMAD.IADD R0, R9, 0x1, -R14 ;  /* 0x0000000109009824 */ /* 0x000fe400078e0a0e */
[----:B------:R-:W-:Y:S02]  /*4e70*/  @!P1 IMAD.IADD R9, R14, 0x1, -R9 ;  /* 0x000000010e099824 */ /* 0x000fe400078e0a09 */
[----:B------:R-:W-:Y:S02]  /*4e80*/  @!P1 IMAD R13, R0, R3, R13 ;  /* 0x00000003000d9224 */ /* 0x000fe400078e020d */
[----:B------:R-:W-:Y:S01]  /*4e90*/  @!P1 IMAD R8, R9, R10, R8 ;  /* 0x0000000a09089224 */ /* 0x000fe200078e0208 */
[----:B-1----:R-:W-:Y:S06]  /*4ea0*/  @!P5 BRA `(.L_x_79) ;  /* 0x000000680058d947 */ /* 0x002fec0003800000 */
.L_x_205:
[----:B-1----:R-:W-:Y:S01]  /*4eb0*/  @!P4 IADD3 R3, P0, PT, R32, 0x580, RZ ;  /* 0x000005802003c810 */ /* 0x002fe20007f1e0ff */
[----:B------:R-:W-:Y:S01]  /*4ec0*/  VOTEU.ALL UP1, P4 ;  /* 0x0000000000ff7886 */ /* 0x000fe20002020000 */
[----:B------:R-:W-:Y:S01]  /*4ed0*/  UMOV UR18, 0x0 ;  /* 0x0000000000127882 */ /* 0x000fe20000000000 */
[----:B------:R-:W-:Y:S01]  /*4ee0*/  UMOV UR19, 0x10000000 ;  /* 0x1000000000137882 */ /* 0x000fe20000000000 */
[----:B------:R-:W-:Y:S01]  /*4ef0*/  @!P4 R2UR UR9, R3 ;  /* 0x000000000309c2ca */ /* 0x000fe200000e0000 */
[----:B------:R-:W-:Y:S01]  /*4f00*/  @!P4 IMAD.X R0, RZ, RZ, R33, P0 ;  /* 0x000000ffff00c224 */ /* 0x000fe200000e0621 */
[----:B------:R-:W-:Y:S01]  /*4f10*/  @!UP1 UIADD3 UR10, UPT, UPT, UR42, 0x70, URZ ;  /* 0x000000702a0a9890 */ /* 0x000fe2000fffe0ff */
[----:B------:R-:W-:Y:S01]  /*4f20*/  ISETP.NE.AND P0, PT, R27, 0x2, PT ;  /* 0x000000021b00780c */ /* 0x000fe20003f05270 */
[----:B------:R-:W-:Y:S01]  /*4f30*/  UMOV UR11, UR43 ;  /* 0x0000002b000b7c82 */ /* 0x000fe20008000000 */
[----:B------:R-:W-:Y:S01]  /*4f40*/  UMOV UR12, UR36 ;  /* 0x00000024000c7c82 */ /* 0x000fe20008000000 */
[----:B------:R-:W-:Y:S01]  /*4f50*/  @!P4 R2UR UR8, R0 ;  /* 0x000000000008c2ca */ /* 0x000fe200000e0000 */
[----:B------:R-:W-:Y:S01]  /*4f60*/  IMAD.IADD R20, R8, 0x1, R66 ;  /* 0x0000000108147824 */ /* 0x000fe200078e0242 */
[----:B------:R-:W-:Y:S01]  /*4f70*/  @P3 R2UR UR36, R24 ;  /* 0x00000000182432ca */ /* 0x000fe200000e0000 */
[----:B------:R-:W-:Y:S01]  /*4f80*/  IMAD.IADD R21, R13, 0x1, R68 ;  /* 0x000000010d157824 */ /* 0x000fe200078e0244 */
[----:B------:R-:W-:Y:S02]  /*4f90*/  SEL R0, RZ, 0x1, P0 ;  /* 0x00000001ff007807 */ /* 0x000fe40000000000 */
[----:B------:R-:W-:Y:S01]  /*4fa0*/  SEL R27, R27, RZ, P0 ;  /* 0x000000ff1b1b7207 */ /* 0x000fe20000000000 */
[----:B------:R-:W-:Y:S01]  /*4fb0*/  IMAD.U32 R10, RZ, RZ, UR9 ;  /* 0x00000009ff0a7e24 */ /* 0x000fe2000f8e00ff */
[----:B------:R-:W-:Y:S01]  /*4fc0*/  UMOV UR9, UR17 ;  /* 0x0000001100097c82 */ /* 0x000fe20008000000 */
[----:B------:R-:W-:Y:S03]  /*4fd0*/  LOP3.LUT R25, R25, R0, RZ, 0x3c, !PT ;  /* 0x0000000019197212 */ /* 0x000fe600078e3cff */
[----:B------:R-:W-:Y:S01]  /*4fe0*/  @!P4 R2UR UR14, R10 ;  /* 0x000000000a0ec2ca */ /* 0x000fe200000e0000 */
[----:B------:R-:W-:Y:S01]  /*4ff0*/  IMAD.U32 R11, RZ, RZ, UR8 ;  /* 0x00000008ff0b7e24 */ /* 0x000fe2000f8e00ff */
[----:B------:R-:W-:Y:S01]  /*5000*/  @!UP1 UIADD3 UR8, UPT, UPT, UR7, 0x6200, URZ ;  /* 0x0000620007089890 */ /* 0x000fe2000fffe0ff */
[----:B------:R-:W-:Y:S03]  /*5010*/  VOTEU.ALL UP1, P4 ;  /* 0x0000000000ff7886 */ /* 0x000fe60002020000 */
[----:B------:R-:W-:Y:S11]  /*5020*/  @!P4 R2UR UR15, R11 ;  /* 0x000000000b0fc2ca */ /* 0x000ff600000e0000 */
[----:B------:R-:W-:Y:S02]  /*5030*/  @!UPT UIADD3 URZ, UPT, UPT, URZ, URZ, URZ ;  /* 0x000000fffffff290 */ /* 0x000fe4000fffe0ff */
[----:B------:R2:W-:Y:S01]  /*5040*/  @!UP1 UTMALDG.3D [UR8], [UR14], desc[UR18] ;  /* 0x000012080e0095b4 */ /* 0x0005e20008011000 */
[----:B------:R2:W-:Y:S01]  /*5050*/  @!P4 SYNCS.ARRIVE.TRANS64.RED.A0TR RZ, [UR7+0x38], R23 ;  /* 0x00003817ffffc9a7 */ /* 0x0005e20008300407 */
[----:B------:R-:W-:Y:S01]  /*5060*/  UPLOP3.LUT UP1, UPT, UPT, UPT, UPT, 0x80, 0x8 ;  /* 0x000000000008789c */ /* 0x000fe20003f2f070 */
[----:B------:R-:W-:Y:S01]  /*5070*/  SYNCS.ARRIVE.TRANS64.RED.A1T0 RZ, [UR13], RZ ;  /* 0x000000ffffff79a7 */ /* 0x000fe2000810040d */
[----:B------:R-:W-:Y:S09]  /*5080*/  @P3 BRA `(.L_x_80) ;  /* 0xffffffec00103947 */ /* 0x000ff2000383ffff */
[----:B------:R-:W1:Y:S02]  /*5090*/  SYNCS.PHASECHK.TRANS64.TRYWAIT P0, [UR7+0x40], R12 ;  /* 0x0000400cff0075a7 */ /* 0x000e640008001107 */
[----:B-1----:R-:W-:Y:S05]  /*50a0*/  @!P0 BRA `(.L_x_81) ;  /* 0x0000006400f08947 */ /* 0x002fea0003800000 */
.L_x_207:
[----:B------:R-:W3:Y:S02]  /*50b0*/  SYNCS.PHASECHK.TRANS64.TRYWAIT P0, [UR7+0x48], R12 ;  /* 0x0000480cff0075a7 */ /* 0x000ee40008001107 */
[----:B---3--:R-:W-:Y:S05]  /*50c0*/  @!P0 BRA `(.L_x_82) ;  /* 0x0000006800008947 */ /* 0x008fea0003800000 */
.L_x_209:
[----:B------:R-:W3:Y:S01]  /*50d0*/  SYNCS.PHASECHK.TRANS64.TRYWAIT P0, [UR7+0x50], R12 ;  /* 0x0000500cff0075a7 */ /* 0x000ee20008001107 */
[----:B------:R-:W-:Y:S01]  /*50e0*/  HFMA2 R0, -RZ, RZ, 0, 5.9604644775390625e-08 ;  /* 0x00000001ff007431 */ /* 0x000fe200000001ff */
[----:B---3--:R-:W-:Y:S06]  /*50f0*/  @!P0 BRA `(.L_x_83) ;  /* 0x00000068000c8947 */ /* 0x008fec0003800000 */
.L_x_211:
[----:B------:R-:W-:Y:S02]  /*5100*/  MOV R2, UR7 ;  /* 0x0000000700027c02 */ /* 0x000fe40008000f00 */
[----:B-1----:R-:W-:-:S07]  /*5110*/  SHF.L.U32 R3, R0, 0x1f, RZ ;  /* 0x0000001f00037819 */ /* 0x002fce00000006ff */
.L_x_84:
[----:B-1----:R1:W3:Y:S02]  /*5120*/  SYNCS.PHASECHK.TRANS64.TRYWAIT P0, [R2+URZ+0x58], R3 ;  /* 0x00005803020075a7 */ /* 0x0022e400080011ff */
[----:B---3--:R-:W-:Y:S05]  /*5130*/  @!P0 NANOSLEEP.SYNCS 0x989680 ;  /* 0x009896800000895d */ /* 0x008fea0003900000 */
[----:B------:R-:W3:Y:S02]  /*5140*/  @!P0 SYNCS.PHASECHK.TRANS64 P0, [R2+URZ+0x58], R3 ;  /* 0x00005803020085a7 */ /* 0x000ee400080010ff */
[----:B--23--:R-:W-:Y:S05]  /*5150*/  @P0 EXIT ;  /* 0x000000000000094d */ /* 0x00cfea0003800000 */
[----:B------:R-:W-:Y:S05]  /*5160*/  BRA `(.L_x_84) ;  /* 0xfffffffc00ec7947 */ /* 0x000fea000383ffff */
.L_x_65:
[----:B------:R-:W-:-:S06]  /*5170*/  UISETP.GE.AND UP1, UPT, UR8, 0x4, UPT ;  /* 0x000000040800788c */ /* 0x000fcc000bf26270 */
[----:B------:R-:W-:-:S13]  /*5180*/  PLOP3.LUT P0, PT, PT, PT, UP1, 0x80, 0x8 ;  /* 0x000000000008781c */ /* 0x000fda0003f0f018 */
[----:B------:R-:W-:Y:S05]  /*5190*/  @!P0 EXIT ;  /* 0x000000000000894d */ /* 0x000fea0003800000 */
[----:B------:R-:W-:Y:S01]  /*51a0*/  BAR.SYNC.DEFER_BLOCKING 0x6, 0xa0 ;  /* 0x0182800000007b1d */ /* 0x000fe20000010000 */
[C---:B------:R-:W-:Y:S01]  /*51b0*/  IMAD.SHL.U32 R3, R80.reuse, 0x10, RZ ;  /* 0x0000001050037824 */ /* 0x040fe200078e00ff */
[C---:B------:R-:W-:Y:S01]  /*51c0*/  SHF.L.U32 R33, R80.reuse, 0x10, RZ ;  /* 0x0000001050217819 */ /* 0x040fe200000006ff */
[C---:B------:R-:W-:Y:S01]  /*51d0*/  IMAD.SHL.U32 R2, R80.reuse, 0x2, RZ ;  /* 0x0000000250027824 */ /* 0x040fe200078e00ff */
[C---:B------:R-:W-:Y:S01]  /*51e0*/  LOP3.LUT R81, R80.reuse, 0x60, RZ, 0xc0, !PT ;  /* 0x0000006050517812 */ /* 0x040fe200078ec0ff */
[----:B------:R-:W-:Y:S01]  /*51f0*/  HFMA2 R75, -RZ, RZ, 0, 0 ;  /* 0x00000000ff4b7431 */ /* 0x000fe200000001ff */
[----:B------:R-:W-:Y:S02]  /*5200*/  UMOV UR48, 0x400 ;  /* 0x0000040000307882 */ /* 0x000fe40000000000 */
[----:B------:R-:W1:Y:S01]  /*5210*/  LDC R71, c[0x0][0x370] ;  /* 0x0000dc00ff477b82 */ /* 0x000e620000000800 */
[----:B------:R-:W-:Y:S01]  /*5220*/  ULEA UR48, UR37, UR48, 0x18 ;  /* 0x0000003025307291 */ /* 0x000fe2000f8ec0ff */
[----:B------:R-:W-:Y:S01]  /*5230*/  LOP3.LUT R5, R3, 0x60, RZ, 0xc0, !PT ;  /* 0x0000006003057812 */ /* 0x000fe200078ec0ff */
[----:B------:R-:W-:Y:S01]  /*5240*/  IMAD.MOV.U32 R30, RZ, RZ, RZ ;  /* 0x000000ffff1e7224 */ /* 0x000fe200078e00ff */
[----:B------:R-:W-:Y:S01]  /*5250*/  LOP3.LUT R78, R80, 0x2, RZ, 0xc0, !PT ;  /* 0x00000002504e7812 */ /* 0x000fe200078ec0ff */
[----:B------:R-:W-:Y:S01]  /*5260*/  UIADD3 UR4, UPT, UPT, UR48, 0x200, URZ ;  /* 0x0000020030047890 */ /* 0x000fe2000fffe0ff */
[----:B------:R-:W-:Y:S01]  /*5270*/  LOP3.LUT R2, R5, 0xc, R2, 0xf8, !PT ;  /* 0x0000000c05027812 */ /* 0x000fe200078ef802 */
[----:B------:R-:W-:Y:S01]  /*5280*/  IMAD.MOV.U32 R84, RZ, RZ, RZ ;  /* 0x000000ffff547224 */ /* 0x000fe200078e00ff */
[----:B------:R-:W2:Y:S01]  /*5290*/  LDC R28, c[0x0][0xb0c] ;  /* 0x0002c300ff1c7b82 */ /* 0x000ea20000000800 */
[----:B------:R-:W-:Y:S01]  /*52a0*/  LOP3.LUT R33, R33, 0x600000, RZ, 0xc0, !PT ;  /* 0x0060000021217812 */ /* 0x000fe200078ec0ff */
[----:B------:R-:W4:Y:S01]  /*52b0*/  LDCU.64 UR52, c[0x0][0x348] ;  /* 0x00006900ff3477ac */ /* 0x000f220008000a00 */
[----:B------:R-:W-:Y:S01]  /*52c0*/  IMAD.U32 R73, RZ, RZ, UR4 ;  /* 0x00000004ff497e24 */ /* 0x000fe2000f8e00ff */
[----:B------:R-:W-:-:S02]  /*52d0*/  LOP3.LUT R2, R2, 0x790, R3, 0xf8, !PT ;  /* 0x0000079002027812 */ /* 0x000fc400078ef803 */
[----:B------:R-:W-:Y:S01]  /*52e0*/  LOP3.LUT R80, R80, 0x4, RZ, 0xc0, !PT ;  /* 0x0000000450507812 */ /* 0x000fe200078ec0ff */
[----:B------:R-:W1:Y:S01]  /*52f0*/  LDCU.64 UR38, c[0x0][0x888] ;  /* 0x00011100ff2677ac */ /* 0x000e620008000a00 */
[----:B------:R-:W1:Y:S01]  /*5300*/  LDC R69, c[0x0][0xb20] ;  /* 0x0002c800ff457b82 */ /* 0x000e620000000800 */
[----:B------:R-:W3:Y:S01]  /*5310*/  LDS R0, [UR48+0x120] ;  /* 0x00012030ff007984 */ /* 0x000ee20008000800 */
[----:B------:R-:W-:Y:S01]  /*5320*/  LEA R79, R2, R73, 0x2 ;  /* 0x00000049024f7211 */ /* 0x000fe200078e10ff */
[----:B------:R-:W1:Y:S01]  /*5330*/  LDCU.64 UR44, c[0x0][0x890] ;  /* 0x00011200ff2c77ac */ /* 0x000e620008000a00 */
[----:B------:R-:W-:-:S03]  /*5340*/  MOV R76, RZ ;  /* 0x000000ff004c7202 */ /* 0x000fc60000000f00 */
[--C-:B------:R-:W-:Y:S01]  /*5350*/  IMAD R78, R78, -0x10, R79.reuse ;  /* 0xfffffff04e4e7824 */ /* 0x100fe200078e024f */
[----:B------:R-:W1:Y:S01]  /*5360*/  LDC R27, c[0x0][0xb30] ;  /* 0x0002cc00ff1b7b82 */ /* 0x000e620000000800 */
[----:B------:R-:W-:Y:S01]  /*5370*/  IMAD R77, R80, -0x10, R79 ;  /* 0xfffffff0504d7824 */ /* 0x000fe200078e024f */
[----:B------:R-:W-:Y:S01]  /*5380*/  UMOV UR49, URZ ;  /* 0x000000ff00317c82 */ /* 0x000fe20008000000 */
[----:B------:R-:W-:-:S05]  /*5390*/  UMOV UR51, URZ ;  /* 0x000000ff00337c82 */ /* 0x000fca0008000000 */
[----:B------:R-:W1:Y:S08]  /*53a0*/  LDC.64 R64, c[0x0][0xb10] ;  /* 0x0002c400ff407b82 */ /* 0x000e700000000a00 */
[----:B------:R-:W1:Y:S08]  /*53b0*/  LDC.64 R24, c[0x0][0xb18] ;  /* 0x0002c600ff187b82 */ /* 0x000e700000000a00 */
[----:B------:R-:W1:Y:S08]  /*53c0*/  LDC.64 R22, c[0x0][0xb28] ;  /* 0x0002ca00ff167b82 */ /* 0x000e700000000a00 */
[----:B------:R-:W1:Y:S01]  /*53d0*/  LDC.64 R62, c[0x0][0x8b0] ;  /* 0x00022c00ff3e7b82 */ /* 0x000e620000000a00 */
[----:B---3--:R-:W-:-:S07]  /*53e0*/  IMAD.IADD R33, R0, 0x1, R33 ;  /* 0x0000000100217824 */ /* 0x008fce00078e0221 */
[----:B------:R-:W3:Y:S08]  /*53f0*/  LDC.64 R60, c[0x0][0x8a8] ;  /* 0x00022a00ff3c7b82 */ /* 0x000ef00000000a00 */
[----:B--2-4-:R-:W1:Y:S02]  /*5400*/  LDC R70, c[0x0][0x374] ;  /* 0x0000dd00ff467b82 */ /* 0x014e640000000800 */
.L_x_160:
[C---:B------:R-:W-:Y:S02]  /*5410*/  LEA R0, R84.reuse, UR48, 0x3 ;  /* 0x0000003054007c11 */ /* 0x040fe4000f8e18ff */
[----:B------:R-:W-:Y:S02]  /*5420*/  SHF.L.U32 R3, R75, 0x1f, RZ ;  /* 0x0000001f4b037819 */ /* 0x000fe400000006ff */
[----:B-1----:R-:W-:Y:S02]  /*5430*/  LEA R16, R84, UR48, 0x4 ;  /* 0x0000003054107c11 */ /* 0x002fe4000f8e20ff */
[----:B------:R-:W2:Y:S02]  /*5440*/  SYNCS.PHASECHK.TRANS64.TRYWAIT P0, [R0+URZ+0x70], R3 ;  /* 0x00007003000075a7 */ /* 0x000ea400080011ff */
[----:B--23--:R-:W-:Y:S05]  /*5450*/  @!P0 BRA `(.L_x_85) ;  /* 0x00000064004c8947 */ /* 0x00cfea0003800000 */
.L_x_212:
[----:B------:R-:W4:Y:S01]  /*5460*/  LDC.64 R12, c[0x0][0xb10] ;  /* 0x0002c400ff0c7b82 */ /* 0x000f220000000a00 */
[----:B------:R-:W3:Y:S01]  /*5470*/  LDS.128 R16, [R16+0x100] ;  /* 0x0001000010107984 */ /* 0x000ee20000000c00 */
[----:B-1----:R-:W-:Y:S01]  /*5480*/  ISETP.NE.AND P1, PT, R27, 0x1, PT ;  /* 0x000000011b00780c */ /* 0x002fe20003f25270 */
[----:B--2---:R-:W-:Y:S01]  /*5490*/  VIADD R0, R0, 0x80 ;  /* 0x0000008000007836 */ /* 0x004fe20000000000 */
[----:B------:R-:W-:Y:S04]  /*54a0*/  ISETP.GE.AND P0, PT, R26, 0x1, PT ;  /* 0x000000011a00780c */ /* 0x000fe80003f06270 */
[----:B------:R-:W1:Y:S01]  /*54b0*/  LDC.64 R10, c[0x0][0xb18] ;  /* 0x0002c600ff0a7b82 */ /* 0x000e620000000a00 */
[----:B------:R-:W-:Y:S01]  /*54c0*/  PRMT R0, RZ, 0x654, R0 ;  /* 0x00000654ff007816 */ /* 0x000fe20000000000 */
[----:B------:R-:W-:Y:S01]  /*54d0*/  @!PT LDS RZ, [RZ] ;  /* 0x00000000fffff984 */ /* 0x000fe20000000800 */
[----:B------:R-:W-:Y:S01]  /*54e0*/  @!PT LDS RZ, [RZ] ;  /* 0x00000000fffff984 */ /* 0x000fe20000000800 */
[----:B------:R-:W-:Y:S01]  /*54f0*/  @!PT LDS RZ, [RZ] ;  /* 0x00000000fffff984 */ /* 0x000fe20000000800 */
[----:B------:R-:W-:Y:S01]  /*5500*/  @!PT LDS RZ, [RZ] ;  /* 0x00000000fffff984 */ /* 0x000fe20000000800 */
[----:B------:R2:W-:Y:S06]  /*5510*/  MEMBAR.ALL.CTA ;  /* 0x0000000000007992 */ /* 0x0005ec0000008000 */
[----:B--2---:R-:W2:Y:S01]  /*5520*/  FENCE.VIEW.ASYNC.S ;  /* 0x00000000000073c6 */ /* 0x004ea20000000000 */
[----:B------:R-:W1:Y:S08]  /*5530*/  @!P1 LDC R14, c[0x0][0xb20] ;  /* 0x0002c800ff0e9b82 */ /* 0x000e700000000800 */
[----:B------:R-:W1:Y:S01]  /*5540*/  @!P1 LDC R9, c[0x0][0xb0c] ;  /* 0x0002c300ff099b82 */ /* 0x000e620000000800 */
[----:B--2---:R2:W-:Y:S01]  /*5550*/  SYNCS.ARRIVE.TRANS64.RED.A1T0 RZ, [R0+URZ], RZ ;  /* 0x000000ff00ff79a7 */ /* 0x0045e200081004ff */
[----:B---3--:R-:W-:Y:S04]  /*5560*/  LOP3.LUT P4, RZ, R18, 0x1, RZ, 0xc0, !PT ;  /* 0x0000000112ff7812 */ /* 0x008fe8000788c0ff */
[----:B------:R-:W-:Y:S09]  /*5570*/  P2R R82, PR, RZ, 0x10 ;  /* 0x00000010ff527803 */ /* 0x000ff20000000000 */
[----:B------:R-:W-:Y:S02]  /*5580*/  @P4 MOV R31, R16 ;  /* 0x00000010001f4202 */ /* 0x000fe40000000f00 */
[----:B------:R-:W-:Y:S01]  /*5590*/  @P4 LOP3.LUT R29, R17, 0xffff, RZ, 0xc0, !PT ;  /* 0x0000ffff111d4812 */ /* 0x000fe200078ec0ff */
[----:B--2-4-:R-:W-:Y:S06]  /*55a0*/  @!P0 BRA `(.L_x_86) ;  /* 0x0000000000a48947 */ /* 0x014fec0003800000 */
[----:B------:R-:W-:Y:S01]  /*55b0*/  IMAD.HI.U32 R36, R70, R25, RZ ;  /* 0x0000001946247227 */ /* 0x000fe200078e00ff */
[----:B------:R-:W-:Y:S02]  /*55c0*/  ISETP.NE.AND P0, PT, R24, 0x1, PT ;  /* 0x000000011800780c */ /* 0x000fe40003f05270 */
[----:B------:R-:W-:Y:S01]  /*55d0*/  ISETP.NE.AND P2, PT, R26, 0x1, PT ;  /* 0x000000011a00780c */ /* 0x000fe20003f45270 */
[-C--:B------:R-:W-:Y:S01]  /*55e0*/  IMAD.HI.U32 R34, R71, R64.reuse, RZ ;  /* 0x0000004047227227 */ /* 0x080fe200078e00ff */
[----:B------:R-:W-:Y:S02]  /*55f0*/  SHF.R.U32.HI R37, RZ, R69, R36 ;  /* 0x00000045ff257219 */ /* 0x000fe40000011624 */
[----:B------:R-:W-:Y:S01]  /*5600*/  ISETP.NE.AND P3, PT, R28, 0x1, PT ;  /* 0x000000011c00780c */ /* 0x000fe20003f65270 */
[----:B------:R-:W-:Y:S01]  /*5610*/  IMAD.HI.U32 R40, R29, R25, RZ ;  /* 0x000000191d287227 */ /* 0x000fe200078e00ff */
[----:B------:R-:W-:Y:S02]  /*5620*/  SHF.R.U32.HI R34, RZ, R65, R34 ;  /* 0x00000041ff227219 */ /* 0x000fe40000011622 */
[----:B------:R-:W-:Y:S01]  /*5630*/  SEL R3, R70, R37, !P0 ;  /* 0x0000002546037207 */ /* 0x000fe20004000000 */
[----:B------:R-:W-:Y:S01]  /*5640*/  IMAD.HI.U32 R38, R31, R64, RZ ;  /* 0x000000401f267227 */ /* 0x000fe200078e00ff */
[----:B------:R-:W-:Y:S03]  /*5650*/  SEL R7, R71, R34, !P3 ;  /* 0x0000002247077207 */ /* 0x000fe60005800000 */
[-C--:B------:R-:W-:Y:S01]  /*5660*/  IMAD.HI.U32 R34, R3, R22.reuse, RZ ;  /* 0x0000001603227227 */ /* 0x080fe200078e00ff */
[----:B------:R-:W-:Y:S03]  /*5670*/  SHF.R.U32.HI R38, RZ, R65, R38 ;  /* 0x00000041ff267219 */ /* 0x000fe60000011626 */
[----:B------:R-:W-:Y:S01]  /*5680*/  IMAD.HI.U32 R36, R7, R22, RZ ;  /* 0x0000001607247227 */ /* 0x000fe200078e00ff */
[----:B------:R-:W-:Y:S02]  /*5690*/  @P2 SHF.R.U32.HI R3, RZ, R23, R34 ;  /* 0x00000017ff032219 */ /* 0x000fe40000011622 */
[----:B------:R-:W-:Y:S02]  /*56a0*/  SHF.R.U32.HI R34, RZ, R69, R40 ;  /* 0x00000045ff227219 */ /* 0x000fe40000011628 */
[----:B------:R-:W-:Y:S01]  /*56b0*/  @P2 SHF.R.U32.HI R7, RZ, R23, R36 ;  /* 0x00000017ff072219 */ /* 0x000fe20000011624 */
[C---:B------:R-:W-:Y:S01]  /*56c0*/  IMAD R2, R26.reuse, R3, RZ ;  /* 0x000000031a027224 */ /* 0x040fe200078e02ff */
[----:B------:R-:W-:Y:S02]  /*56d0*/  SEL R5, R29, R34, !P0 ;  /* 0x000000221d057207 */ /* 0x000fe40004000000 */
[----:B------:R-:W-:Y:S01]  /*56e0*/  SEL R3, R31, R38, !P3 ;  /* 0x000000261f037207 */ /* 0x000fe20005800000 */
[----:B------:R-:W-:Y:S01]  /*56f0*/  IMAD R4, R26, R7, RZ ;  /* 0x000000071a047224 */ /* 0x000fe200078e02ff */
[C---:B------:R-:W-:Y:S01]  /*5700*/  ISETP.GE.AND P0, PT, R5.reuse, R2, PT ;  /* 0x000000020500720c */ /* 0x040fe20003f06270 */
[----:B------:R-:W-:Y:S03]  /*5710*/  IMAD.HI.U32 R6, R5, R22, RZ ;  /* 0x0000001605067227 */ /* 0x000fe600078e00ff */
[----:B------:R-:W-:Y:S01]  /*5720*/  ISETP.GE.OR P0, PT, R3, R4, P0 ;  /* 0x000000040300720c */ /* 0x000fe20000706670 */
[----:B------:R-:W-:Y:S01]  /*5730*/  IMAD.MOV R4, RZ, RZ, -R3 ;  /* 0x000000ffff047224 */ /* 0x000fe200078e0a03 */
[-C--:B------:R-:W-:Y:S03]  /*5740*/  SHF.R.U32.HI R6, RZ, R23.reuse, R6 ;  /* 0x00000017ff067219 */ /* 0x080fe60000011606 */
[----:B------:R-:W-:Y:S01]  /*5750*/  IMAD R31, R28, R4, R31 ;  /* 0x000000041c1f7224 */ /* 0x000fe200078e021f */
[----:B------:R-:W-:Y:S05]  /*5760*/  SEL R15, R5, R6, !P2 ;  /* 0x00000006050f7207 */ /* 0x000fea0005000000 */
[----:B------:R-:W-:Y:S02]  /*5770*/  IMAD.MOV R6, RZ, RZ, -R15 ;  /* 0x000000ffff067224 */ /* 0x000fe400078e0a0f */
[C---:B------:R-:W-:Y:S04]  /*5780*/  @!P0 IMAD.HI.U32 R2, R3.reuse, R22, RZ ;  /* 0x0000001603028227 */ /* 0x040fe800078e00ff */
[----:B------:R-:W-:Y:S01]  /*5790*/  IMAD R6, R26, R6, R5 ;  /* 0x000000061a067224 */ /* 0x000fe200078e0205 */
[----:B------:R-:W-:Y:S04]  /*57a0*/  @!P0 SHF.R.U32.HI R2, RZ, R23, R2 ;  /* 0x00000017ff028219 */ /* 0x000fe80000011602 */
[----:B------:R-:W-:Y:S02]  /*57b0*/  @!P0 SEL R0, R3, R2, !P2 ;  /* 0x0000000203008207 */ /* 0x000fe40005000000 */
[----:B------:R-:W-:Y:S02]  /*57c0*/  IADD3 R2, PT, PT, -R5, RZ, RZ ;  /* 0x000000ff05027210 */ /* 0x000fe40007ffe1ff */
[----:B------:R-:W-:Y:S01]  /*57d0*/  @!P0 IADD3 R8, PT, PT, R15, -R0, RZ ;  /* 0x800000000f088210 */ /* 0x000fe20007ffe0ff */
[----:B------:R-:W-:Y:S02]  /*57e0*/  @!P0 IMAD R0, R7, R6, R0 ;  /* 0x0000000607008224 */ /* 0x000fe400078e0200 */
[----:B------:R-:W-:Y:S02]  /*57f0*/  IMAD R29, R24, R2, R29 ;  /* 0x00000002181d7224 */ /* 0x000fe400078e021d */
[----:B------:R-:W-:Y:S02]  /*5800*/  @!P0 IMAD R5, R8, R26, R3 ;  /* 0x0000001a08058224 */ /* 0x000fe400078e0203 */
[----:B------:R-:W-:Y:S04]  /*5810*/  @!P0 IMAD.MOV.U32 R3, RZ, RZ, R0 ;  /* 0x000000ffff038224 */ /* 0x000fe800078e0000 */
[----:B------:R-:W-:Y:S02]  /*5820*/  IMAD R31, R3, R28, R31 ;  /* 0x0000001c031f7224 */ /* 0x000fe400078e021f */
[----:B------:R-:W-:Y:S07]  /*5830*/  IMAD R29, R5, R24, R29 ;  /* 0x00000018051d7224 */ /* 0x000fee00078e021d */
.L_x_86:
[----:B-1----:R-:W-:Y:S01]  /*5840*/  @!P1 ISETP.NE.AND P0, PT, R10, 0x1, PT ;  /* 0x000000010a00980c */ /* 0x002fe20003f05270 */
[----:B------:R-:W-:Y:S01]  /*5850*/  @!P1 IMAD.HI.U32 R3, R29, R11, RZ ;  /* 0x0000000b1d039227 */ /* 0x000fe200078e00ff */
[----:B------:R-:W-:Y:S01]  /*5860*/  R2UR UR42, R21 ;  /* 0x00000000152a72ca */ /* 0x000fe200000e0000 */
[----:B------:R-:W-:Y:S01]  /*5870*/  BSSY.RECONVERGENT B6, `(.L_x_87) ;  /* 0x0000031000067945 */ /* 0x000fe20003800200 */
[----:B------:R-:W-:Y:S01]  /*5880*/  R2UR UR41, R20 ;  /* 0x00000000142972ca */ /* 0x000fe200000e0000 */
[----:B------:R-:W-:Y:S01]  /*5890*/  @!P1 IMAD.HI.U32 R0, R31, R12, RZ ;  /* 0x0000000c1f009227 */ /* 0x000fe200078e00ff */
[----:B------:R-:W-:Y:S02]  /*58a0*/  @!P1 SHF.R.U32.HI R2, RZ, R14, R3 ;  /* 0x0000000eff029219 */ /* 0x000fe40000011603 */
[----:B------:R-:W-:Y:S01]  /*58b0*/  @!P1 ISETP.NE.AND P2, PT, R9, 0x1, PT ;  /* 0x000000010900980c */ /* 0x000fe20003f45270 */
[----:B------:R-:W-:Y:S01]  /*58c0*/  VIADD R84, R84, 0x1 ;  /* 0x0000000154547836 */ /* 0x000fe20000000000 */
[----:B------:R-:W-:Y:S02]  /*58d0*/  @!P1 SEL R2, R29, R2, !P0 ;  /* 0x000000021d029207 */ /* 0x000fe40004000000 */
[----:B------:R-:W-:Y:S02]  /*58e0*/  @!P1 SHF.R.U32.HI R0, RZ, R13, R0 ;  /* 0x0000000dff009219 */ /* 0x000fe40000011600 */
[----:B------:R-:W-:Y:S01]  /*58f0*/  LOP3.LUT P0, RZ, R73, 0x1b0, RZ, 0xc0, !PT ;  /* 0x000001b049ff7812 */ /* 0x000fe2000780c0ff */
[----:B------:R-:W-:Y:S01]  /*5900*/  USHF.L.U32 UR42, UR42, 0x7, URZ ;  /* 0x000000072a2a7899 */ /* 0x000fe200080006ff */
[----:B------:R-:W-:Y:S01]  /*5910*/  @!P1 SEL R3, R31, R0, !P2 ;  /* 0x000000001f039207 */ /* 0x000fe20005000000 */
[----:B------:R-:W-:Y:S01]  /*5920*/  USHF.L.U32 UR41, UR41, 0x7, URZ ;  /* 0x0000000729297899 */ /* 0x000fe200080006ff */
[----:B------:R-:W-:Y:S03]  /*5930*/  @P4 SHF.R.U32.HI R74, RZ, 0x10, R17 ;  /* 0x00000010ff4a4819 */ /* 0x000fe60000011611 */
[----:B------:R-:W-:Y:S02]  /*5940*/  @!P1 IMAD.IADD R0, R2, 0x1, -R3 ;  /* 0x0000000102009824 */ /* 0x000fe400078e0a03 */
[----:B------:R-:W-:Y:S02]  /*5950*/  @!P1 IMAD.IADD R2, R3, 0x1, -R2 ;  /* 0x0000000103029824 */ /* 0x000fe400078e0a02 */
[----:B------:R-:W-:Y:S02]  /*5960*/  @!P1 IMAD R31, R0, R9, R31 ;  /* 0x00000009001f9224 */ /* 0x000fe400078e021f */
[----:B------:R-:W-:Y:S01]  /*5970*/  @!P1 IMAD R29, R2, R10, R29 ;  /* 0x0000000a021d9224 */ /* 0x000fe200078e021d */
[----:B------:R-:W-:Y:S06]  /*5980*/  @!P0 BRA `(.L_x_88) ;  /* 0x00000000007c8947 */ /* 0x000fec0003800000 */
[----:B------:R-:W1:Y:S01]  /*5990*/  LDCU.64 UR8, c[0x4][0x80] ;  /* 0x01001000ff0877ac */ /* 0x000e620008000a00 */
[----:B------:R-:W-:Y:S01]  /*59a0*/  MOV R2, 0x0 ;  /* 0x0000000000027802 */ /* 0x000fe20000000f00 */
[----:B------:R-:W-:Y:S02]  /*59b0*/  HFMA2 R12, -RZ, RZ, 0, 5.9604644775390625e-08 ;  /* 0x00000001ff0c7431 */ /* 0x000fe400000001ff */
[----:B------:R-:W-:Y:S01]  /*59c0*/  IMAD.MOV.U32 R8, RZ, RZ, 0x70 ;  /* 0x00000070ff087424 */ /* 0x000fe200078e00ff */
[----:B------:R2:W3:Y:S01]  /*59d0*/  LDC.64 R14, c[0x4][R2] ;  /* 0x01000000020e7b82 */ /* 0x0004e20000000a00 */
[----:B------:R-:W4:Y:S01]  /*59e0*/  LDCU.64 UR6, c[0x4][0x88] ;  /* 0x01001100ff0677ac */ /* 0x000f220008000a00 */
[----:B------:R-:W-:Y:S01]  /*59f0*/  IMAD.MOV.U32 R13, RZ, RZ, RZ ;  /* 0x000000ffff0d7224 */ /* 0x000fe200078e00ff */
[----:B------:R-:W2:Y:S01]  /*5a00*/  LDCU.64 UR4, c[0x4][0x8] ;  /* 0x01000100ff0477ac */ /* 0x000ea20008000a00 */
[----:B-1----:R-:W-:Y:S01]  /*5a10*/  MOV R5, UR9 ;  /* 0x0000000900057c02 */ /* 0x002fe20008000f00 */
[----:B------:R-:W-:Y:S01]  /*5a20*/  IMAD.U32 R4, RZ, RZ, UR8 ;  /* 0x00000008ff047e24 */ /* 0x000fe2000f8e00ff */
[----:B----4-:R-:W-:Y:S01]  /*5a30*/  MOV R7, UR7 ;  /* 0x0000000700077c02 */ /* 0x010fe20008000f00 */
[----:B------:R-:W-:Y:S01]  /*5a40*/  IMAD.U32 R6, RZ, RZ, UR6 ;  /* 0x00000006ff067e24 */ /* 0x000fe2000f8e00ff */
[----:B--2---:R-:W-:Y:S01]  /*5a50*/  MOV R11, UR5 ;  /* 0x00000005000b7c02 */ /* 0x004fe20008000f00 */
[----:B------:R-:W-:Y:S02]  /*5a60*/  IMAD.U32 R10, RZ, RZ, UR4 ;  /* 0x00000004ff0a7e24 */ /* 0x000fe4000f8e00ff */
[----:B------:R-:W-:Y:S07]  /*5a70*/  LEPC R20, `(.L_x_89) ;  /* 0x000000001014794e */ /* 0x000fee0000000000 */
[----:B---3-5:R-:W-:Y:S05]  /*5a80*/  CALL.ABS.NOINC R14 ;  /* 0x000000000e007343 */ /* 0x028fea0003c00000 */
.L_x_89:
[----:B------:R-:W1:Y:S01]  /*5a90*/  LDCU.64 UR8, c[0x4][0x80] ;  /* 0x01001000ff0877ac */ /* 0x000e620008000a00 */
[----:B------:R-:W2:Y:S01]  /*5aa0*/  LDC.64 R2, c[0x4][R2] ;  /* 0x0100000002027b82 */ /* 0x000ea20000000a00 */
[----:B------:R-:W-:Y:S02]  /*5ab0*/  HFMA2 R12, -RZ, RZ, 0, 5.9604644775390625e-08 ;  /* 0x00000001ff0c7431 */ /* 0x000fe400000001ff */
[----:B------:R-:W-:Y:S02]  /*5ac0*/  IMAD.MOV.U32 R8, RZ, RZ, 0x70 ;  /* 0x00000070ff087424 */ /* 0x000fe400078e00ff */
[----:B------:R-:W-:Y:S01]  /*5ad0*/  IMAD.MOV.U32 R13, RZ, RZ, RZ ;  /* 0x000000ffff0d7224 */ /* 0x000fe200078e00ff */
[----:B------:R-:W3:Y:S01]  /*5ae0*/  LDCU.64 UR6, c[0x4][0x88] ;  /* 0x01001100ff0677ac */ /* 0x000ee20008000a00 */
[----:B------:R-:W4:Y:S01]  /*5af0*/  LDCU.64 UR4, c[0x4][0x8] ;  /* 0x01000100ff0477ac */ /* 0x000f220008000a00 */
[----:B-1----:R-:W-:Y:S02]  /*5b00*/  MOV R4, UR8 ;  /* 0x0000000800047c02 */ /* 0x002fe40008000f00 */
[----:B------:R-:W-:Y:S02]  /*5b10*/  MOV R5, UR9 ;  /* 0x0000000900057c02 */ /* 0x000fe40008000f00 */
[----:B---3--:R-:W-:Y:S01]  /*5b20*/  MOV R7, UR7 ;  /* 0x0000000700077c02 */ /* 0x008fe20008000f00 */
[----:B------:R-:W-:Y:S01]  /*5b30*/  IMAD.U32 R6, RZ, RZ, UR6 ;  /* 0x00000006ff067e24 */ /* 0x000fe2000f8e00ff */
[----:B----4-:R-:W-:Y:S01]  /*5b40*/  MOV R11, UR5 ;  /* 0x00000005000b7c02 */ /* 0x010fe20008000f00 */
[----:B------:R-:W-:Y:S02]  /*5b50*/  IMAD.U32 R10, RZ, RZ, UR4 ;  /* 0x00000004ff0a7e24 */ /* 0x000fe4000f8e00ff */
[----:B------:R-:W-:Y:S07]  /*5b60*/  LEPC R20, `(.L_x_88) ;  /* 0x000000001014794e */ /* 0x000fee0000000000 */
[----:B--2---:R-:W-:Y:S05]  /*5b70*/  CALL.ABS.NOINC R2 ;  /* 0x0000000002007343 */ /* 0x004fea0003c00000 */
.L_x_88:
[----:B------:R-:W-:Y:S05]  /*5b80*/  BSYNC.RECONVERGENT B6 ;  /* 0x0000000000067941 */ /* 0x000fea0003800200 */
.L_x_87:
[----:B------:R-:W-:Y:S01]  /*5b90*/  ISETP.NE.U32.AND P4, PT, R62, RZ, PT ;  /* 0x000000ff3e00720c */ /* 0x000fe20003f85070 */
[----:B------:R-:W-:Y:S01]  /*5ba0*/  UISETP.NE.AND UP2, UPT, UR50, URZ, UPT ;  /* 0x000000ff3200728c */ /* 0x000fe2000bf45270 */
[----:B------:R-:W-:Y:S01]  /*5bb0*/  ISETP.NE.U32.AND P2, PT, RZ, UR38, PT ;  /* 0x00000026ff007c0c */ /* 0x000fe2000bf45070 */
[----:B------:R-:W-:Y:S01]  /*5bc0*/  UISETP.NE.U32.AND UP1, UPT, UR44, URZ, UPT ;  /* 0x000000ff2c00728c */ /* 0x000fe2000bf25070 */
[----:B------:R-:W-:Y:S01]  /*5bd0*/  ISETP.NE.AND.EX P4, PT, R63, RZ, PT, P4 ;  /* 0x000000ff3f00720c */ /* 0x000fe20003f85340 */
[----:B------:R-:W-:Y:S01]  /*5be0*/  UPLOP3.LUT UP0, UPT, UPT, UPT, UPT, 0x40, 0x4 ;  /* 0x000000000004789c */ /* 0x000fe20003f0e870 */
[----:B------:R-:W-:Y:S01]  /*5bf0*/  ISETP.NE.AND.EX P2, PT, RZ, UR39, PT, P2 ;  /* 0x00000027ff007c0c */ /* 0x000fe2000bf45320 */
[----:B------:R-:W-:Y:S01]  /*5c00*/  UISETP.NE.AND.EX UP1, UPT, UR45, URZ, UPT, UP1 ;  /* 0x000000ff2d00728c */ /* 0x000fe2000bf25310 */
[----:B------:R-:W-:Y:S04]  /*5c10*/  PLOP3.LUT P1, PT, PT, PT, UP2, 0x80, 0x8 ;  /* 0x000000000008781c */ /* 0x000fe80003f2f028 */
[----:B------:R-:W-:Y:S06]  /*5c20*/  @UP2 UPLOP3.LUT UP0, UPT, UPT, UPT, UP1, 0x80, 0x8 ;  /* 0x000000000008289c */ /* 0x000fec0003f0f010 */
[----:B------:R-:W-:Y:S01]  /*5c30*/  PLOP3.LUT P0, PT, PT, PT, UP0, 0x80, 0x8 ;  /* 0x000000000008781c */ /* 0x000fe20003f0f008 */
[----:B------:R-:W-:Y:S01]  /*5c40*/  @!UPT UIADD3 URZ, UPT, UPT, URZ, URZ, URZ ;  /* 0x000000fffffff290 */ /* 0x000fe2000fffe0ff */
[----:B------:R-:W-:Y:S11]  /*5c50*/  BRA.U !UP1, `(.L_x_90) ;  /* 0x0000000109387547 */ /* 0x000ff6000b800000 */
[----:B------:R-:W-:Y:S01]  /*5c60*/  UISETP.NE.U32.AND UP0, UPT, UR38, URZ, UPT ;  /* 0x000000ff2600728c */ /* 0x000fe2000bf05070 */
[----:B------:R-:W-:Y:S02]  /*5c70*/  HFMA2 R0, -RZ, RZ, 0, 5.9604644775390625e-08 ;  /* 0x00000001ff007431 */ /* 0x000fe400000001ff */
[----:B------:R-:W-:Y:S01]  /*5c80*/  IMAD.MOV.U32 R67, RZ, RZ, 0x1 ;  /* 0x00000001ff437424 */ /* 0x000fe200078e00ff */
[----:B------:R-:W-:Y:S06]  /*5c90*/  UISETP.NE.AND.EX UP0, UPT, UR39, URZ, UPT, UP0 ;  /* 0x000000ff2700728c */ /* 0x000fec000bf05300 */
[----:B------:R-:W-:Y:S05]  /*5ca0*/  PLOP3.LUT P3, PT, PT, PT, UP0, 0x80, 0x8 ;  /* 0x000000000008781c */ /* 0x000fea0003f6f008 */
[----:B------:R-:W1:Y:S01]  /*5cb0*/  @UP0 LDCU.64 UR6, c[0x0][0x888] ;  /* 0x00011100ff0607ac */ /* 0x000e620008000a00 */
[----:B------:R-:W-:Y:S07]  /*5cc0*/  @UP0 UIMAD UR4, UR36, UR44, URZ ;  /* 0x0000002c240402a4 */ /* 0x000fee000f8e02ff */
[----:B------:R-:W-:Y:S01]  /*5cd0*/  @!P3 PRMT R67, R0, 0x7610, R67 ;  /* 0x000076100043b816 */ /* 0x000fe20000000043 */
[----:B-1----:R-:W-:Y:S03]  /*5ce0*/  @UP0 UIMAD.WIDE UR6, UR4, 0x4, UR6 ;  /* 0x00000004040608a5 */ /* 0x002fe6000f8e0206 */
[----:B------:R-:W1:Y:S03]  /*5cf0*/  @!UP0 LDCU UR4, c[0x0][0x880] ;  /* 0x00011000ff0487ac */ /* 0x000e660008000800 */
[----:B------:R-:W-:Y:S01]  /*5d00*/  IMAD.U32 R2, RZ, RZ, UR6 ;  /* 0x00000006ff027e24 */ /* 0x000fe2000f8e00ff */
[----:B------:R-:W-:Y:S05]  /*5d10*/  MOV R3, UR7 ;  /* 0x0000000700037c02 */ /* 0x000fea0008000f00 */
[----:B-----5:R2:W5:Y:S02]  /*5d20*/  @P3 LDG.E R35, desc[UR46][R2.64] ;  /* 0x0000002e02233981 */ /* 0x020564000c1e1900 */
[----:B-12---:R-:W-:Y:S02]  /*5d30*/  @!P3 IMAD.U32 R35, RZ, RZ, UR4 ;  /* 0x00000004ff23be24 */ /* 0x006fe4000f8e00ff */
.L_x_90:
[----:B------:R-:W-:Y:S05]  /*5d40*/  @!P4 BRA `(.L_x_91) ;  /* 0x000000000020c947 */ /* 0x000fea0003800000 */
[----:B------:R-:W-:Y:S04]  /*5d50*/  ISETP.NE.U32.AND P3, PT, R60, RZ, PT ;  /* 0x000000ff3c00720c */ /* 0x000fe80003f65070 */
[----:B------:R-:W-:Y:S11]  /*5d60*/  ISETP.NE.AND.EX P3, PT, R61, RZ, PT, P3 ;  /* 0x000000ff3d00720c */ /* 0x000ff60003f65330 */
[----:B------:R-:W-:Y:S02]  /*5d70*/  @!UPT UIADD3 URZ, UPT, UPT, URZ, URZ, URZ ;  /* 0x000000fffffff290 */ /* 0x000fe4000fffe0ff */
[----:B------:R-:W1:Y:S01]  /*5d80*/  @P3 LDC.64 R2, c[0x0][0x8a8] ;  /* 0x00022a00ff023b82 */ /* 0x000e620000000a00 */
[----:B------:R-:W-:Y:S04]  /*5d90*/  @P3 IMAD R0, R62, UR36, RZ ;  /* 0x000000243e003c24 */ /* 0x000fe8000f8e02ff */
[----:B-1----:R-:W-:Y:S05]  /*5da0*/  @P3 IMAD.WIDE R2, R0, 0x4, R2 ;  /* 0x0000000400023825 */ /* 0x002fea00078e0202 */
[----:B-----5:R1:W5:Y:S02]  /*5db0*/  @P3 LDG.E R32, desc[UR46][R2.64] ;  /* 0x0000002e02203981 */ /* 0x020364000c1e1900 */
[----:B-1----:R-:W2:Y:S02]  /*5dc0*/  @!P3 LDC R32, c[0x0][0x8a0] ;  /* 0x00022800ff20bb82 */ /* 0x002ea40000000800 */
.L_x_91:
[----:B-----5:R-:W-:Y:S01]  /*5dd0*/  FSETP.NEU.AND P3, PT, R35, RZ, PT ;  /* 0x000000ff2300720b */ /* 0x020fe20003f6d000 */
[----:B------:R-:W-:Y:S01]  /*5de0*/  BSSY B1, `(.L_x_92) ;  /* 0x0000038000017945 */ /* 0x000fe20003800000 */
[----:B------:R-:W-:Y:S01]  /*5df0*/  SEL R3, RZ, 0xffffffff, P2 ;  /* 0xffffffffff037807 */ /* 0x000fe20001000000 */
[----:B------:R-:W-:Y:S01]  /*5e00*/  IMAD.MOV.U32 R43, RZ, RZ, 0x1 ;  /* 0x00000001ff2b7424 */ /* 0x000fe200078e00ff */
[----:B------:R-:W-:Y:S01]  /*5e10*/  @P1 LOP3.LUT P2, RZ, R67, 0xff, RZ, 0xc0, !PT ;  /* 0x000000ff43ff1812 */ /* 0x000fe2000784c0ff */
[----:B------:R-:W-:Y:S01]  /*5e20*/  IMAD R34, R30, 0x80, R33 ;  /* 0x000000801e227824 */ /* 0x000fe200078e0221 */
[----:B------:R-:W-:Y:S01]  /*5e30*/  @P1 SEL R2, RZ, 0xffffffff, P3 ;  /* 0xffffffffff021807 */ /* 0x000fe20001800000 */
[----:B------:R-:W-:Y:S01]  /*5e40*/  IMAD R85, R80, -0x10, R78 ;  /* 0xfffffff050557824 */ /* 0x000fe200078e024e */
[----:B------:R-:W-:Y:S01]  /*5e50*/  LEA R87, R30, UR48, 0x3 ;  /* 0x000000301e577c11 */ /* 0x000fe2000f8e18ff */
[----:B------:R-:W-:Y:S01]  /*5e60*/  IMAD.MOV.U32 R88, RZ, RZ, RZ ;  /* 0x000000ffff587224 */ /* 0x000fe200078e00ff */
[----:B------:R-:W-:Y:S02]  /*5e70*/  @P0 SEL R2, R3, R2, !P2 ;  /* 0x0000000203020207 */ /* 0x000fe40005000000 */
[----:B------:R-:W-:Y:S02]  /*5e80*/  CS2R R46, SRZ ;  /* 0x00000000002e7805 */ /* 0x000fe4000001ff00 */
[----:B------:R-:W-:Y:S02]  /*5e90*/  SHF.L.U32 R0, R76, 0x1f, RZ ;  /* 0x0000001f4c007819 */ /* 0x000fe400000006ff */
[----:B------:R-:W-:Y:S02]  /*5ea0*/  CS2R R44, SRZ ;  /* 0x00000000002c7805 */ /* 0x000fe4000001ff00 */
[----:B------:R-:W-:Y:S02]  /*5eb0*/  @P1 LOP3.LUT R2, R2, 0x1, RZ, 0xc0, !PT ;  /* 0x0000000102021812 */ /* 0x000fe400078ec0ff */
[----:B------:R-:W-:Y:S02]  /*5ec0*/  CS2R R50, SRZ ;  /* 0x0000000000327805 */ /* 0x000fe4000001ff00 */
[----:B------:R-:W-:Y:S02]  /*5ed0*/  PLOP3.LUT P2, PT, PT, PT, UP1, 0x80, 0x8 ;  /* 0x000000000008781c */ /* 0x000fe40003f4f018 */
[----:B------:R-:W-:Y:S02]  /*5ee0*/  CS2R R48, SRZ ;  /* 0x0000000000307805 */ /* 0x000fe4000001ff00 */
[----:B------:R-:W-:Y:S02]  /*5ef0*/  ISETP.NE.U32.OR P5, PT, R2, 0x1, !P1 ;  /* 0x000000010200780c */ /* 0x000fe40004fa5470 */
[----:B------:R-:W-:Y:S02]  /*5f00*/  CS2R R54, SRZ ;  /* 0x0000000000367805 */ /* 0x000fe4000001ff00 */
[----:B------:R-:W-:Y:S02]  /*5f10*/  LOP3.LUT P4, R83, R67, 0xff, RZ, 0xc0, !PT ;  /* 0x000000ff43537812 */ /* 0x000fe4000788c0ff */
[----:B------:R-:W-:Y:S02]  /*5f20*/  CS2R R52, SRZ ;  /* 0x0000000000347805 */ /* 0x000fe4000001ff00 */
[----:B------:R-:W-:Y:S02]  /*5f30*/  SEL R2, RZ, 0xffffffff, P3 ;  /* 0xffffffffff027807 */ /* 0x000fe40001800000 */
[----:B------:R-:W-:Y:S02]  /*5f40*/  CS2R R58, SRZ ;  /* 0x00000000003a7805 */ /* 0x000fe4000001ff00 */
[----:B------:R-:W-:Y:S02]  /*5f50*/  P2R R86, PR, RZ, 0x20 ;  /* 0x00000020ff567803 */ /* 0x000fe40000000000 */
[----:B------:R-:W-:Y:S02]  /*5f60*/  CS2R R56, SRZ ;  /* 0x0000000000387805 */ /* 0x000fe4000001ff00 */
[----:B------:R-:W-:Y:S02]  /*5f70*/  @P2 SEL R2, R3, R2, !P4 ;  /* 0x0000000203022207 */ /* 0x000fe40006000000 */
[----:B------:R-:W-:Y:S02]  /*5f80*/  @P5 SHF.L.U32 R4, RZ, 0x1f, RZ ;  /* 0x0000001fff045819 */ /* 0x000fe400000006ff */
[----:B------:R-:W-:Y:S02]  /*5f90*/  LOP3.LUT R2, R2, 0x1, RZ, 0xc0, !PT ;  /* 0x0000000102027812 */ /* 0x000fe400078ec0ff */
[----:B------:R-:W1:Y:S02]  /*5fa0*/  @P5 SYNCS.PHASECHK.TRANS64.TRYWAIT P1, [UR48+0x20], R4 ;  /* 0x00002004ff0055a7 */ /* 0x000e640008021130 */
[----:B------:R-:W-:Y:S04]  /*5fb0*/  ISETP.NE.U32.AND P2, PT, R2, 0x1, PT ;  /* 0x000000010200780c */ /* 0x000fe80003f45070 */
[----:B------:R-:W-:Y:S01]  /*5fc0*/  P2R R89, PR, RZ, 0x4 ;  /* 0x00000004ff597803 */ /* 0x000fe20000000000 */
[----:B------:R3:W4:Y:S01]  /*5fd0*/  SYNCS.PHASECHK.TRANS64.TRYWAIT P0, [R87+URZ+0x90], R0 ;  /* 0x00009000570075a7 */ /* 0x00072200080011ff */
[----:B-1----:R-:W-:Y:S01]  /*5fe0*/  @P5 SEL R43, RZ, 0x1, !P1 ;  /* 0x00000001ff2b5807 */ /* 0x002fe20004800000 */
[----:B---3--:R-:W-:Y:S06]  /*5ff0*/  @!P5 BRA `(.L_x_93) ;  /* 0x000000000058d947 */ /* 0x008fec0003800000 */
[----:B------:R-:W-:Y:S01]  /*6000*/  IMAD.MOV.U32 R47, RZ, RZ, RZ ;  /* 0x000000ffff2f7224 */ /* 0x000fe200078e00ff */
[----:B------:R-:W-:Y:S01]  /*6010*/  ISETP.NE.AND P1, PT, R43, RZ, PT ;  /* 0x000000ff2b00720c */ /* 0x000fe20003f25270 */
[----:B------:R-:W-:Y:S01]  /*6020*/  BSSY B0, `(.L_x_94) ;  /* 0x000000c000007945 */ /* 0x000fe20003800000 */
[----:B------:R-:W-:Y:S02]  /*6030*/  CS2R R58, SRZ ;  /* 0x00000000003a7805 */ /* 0x000fe4000001ff00 */
[----:B------:R-:W-:Y:S02]  /*6040*/  CS2R R56, SRZ ;  /* 0x0000000000387805 */ /* 0x000fe4000001ff00 */
[----:B------:R-:W-:Y:S02]  /*6050*/  CS2R R54, SRZ ;  /* 0x0000000000367805 */ /* 0x000fe4000001ff00 */
[----:B------:R-:W-:Y:S02]  /*6060*/  CS2R R52, SRZ ;  /* 0x0000000000347805 */ /* 0x000fe4000001ff00 */
[----:B------:R-:W-:Y:S02]  /*6070*/  CS2R R50, SRZ ;  /* 0x0000000000327805 */ /* 0x000fe4000001ff00 */
[----:B------:R-:W-:Y:S02]  /*6080*/  CS2R R48, SRZ ;  /* 0x0000000000307805 */ /* 0x000fe4000001ff00 */
[----:B------:R-:W-:Y:S01]  /*6090*/  CS2R R44, SRZ ;  /* 0x00000000002c7805 */ /* 0x000fe2000001ff00 */
[----:B------:R-:W-:Y:S06]  /*60a0*/  @P1 BRA `(.L_x_95) ;  /* 0x00000000000c1947 */ /* 0x000fec0003800000 */
[----:B------:R-:W-:Y:S04]  /*60b0*/  SHF.L.U32 R3, RZ, 0x1f, RZ ;  /* 0x0000001fff037819 */ /* 0x000fe800000006ff */
[----:B------:R-:W1:Y:S02]  /*60c0*/  SYNCS.PHASECHK.TRANS64.TRYWAIT P1, [UR48+0x20], R3 ;  /* 0x00002003ff0075a7 */ /* 0x000e640008021130 */
[----:B-1----:R-:W-:Y:S05]  /*60d0*/  @!P1 BRA `(.L_x_96) ;  /* 0x0000005800409947 */ /* 0x002fea0003800000 */
.L_x_95:
[----:B------:R-:W-:Y:S05]  /*60e0*/  BSYNC B0 ;  /* 0x0000000000007941 */ /* 0x000fea0003800000 */
.L_x_94:
[----:B------:R-:W-:Y:S01]  /*60f0*/  ISETP.NE.AND P1, PT, R89, RZ, PT ;  /* 0x000000ff5900720c */ /* 0x000fe20003f25270 */
[----:B------:R-:W-:Y:S11]  /*6100*/  HFMA2 R88, -RZ, RZ, 0, 5.9604644775390625e-08 ;  /* 0x00000001ff587431 */ /* 0x000ff600000001ff */
[----:B------:R-:W-:Y:S01]  /*6110*/  @!UPT UIADD3 URZ, UPT, UPT, URZ, URZ, URZ ;  /* 0x000000fffffff290 */ /* 0x000fe2000fffe0ff */
[----:B------:R3:W1:Y:S04]  /*6120*/  @P1 LDS.128 R56, [R79] ;  /* 0x000000004f381984 */ /* 0x0006680000000c00 */
[----:B------:R3:W1:Y:S04]  /*6130*/  @P1 LDS.128 R52, [R78+0x10] ;  /* 0x000010004e341984 */ /* 0x0006680000000c00 */
[----:B------:R3:W1:Y:S04]  /*6140*/  @P1 LDS.128 R48, [R77+0x20] ;  /* 0x000020004d301984 */ /* 0x0006680000000c00 */
[----:B------:R3:W1:Y:S02]  /*6150*/  @P1 LDS.128 R44, [R85+0x30] ;  /* 0x00003000552c1984 */ /* 0x0006640000000c00 */
.L_x_93:
[----:B------:R-:W-:Y:S05]  /*6160*/  BSYNC B1 ;  /* 0x0000000000017941 */ /* 0x000fea0003800000 */
.L_x_92:
[----:B-1----:R-:W-:Y:S04]  /*6170*/  SHF.R.U32.HI R3, RZ, 0x15, R34 ;  /* 0x00000015ff037819 */ /* 0x002fe80000011622 */
[----:B------:R-:W-:Y:S01]  /*6180*/  LOP3.LUT P1, RZ, R3, 0x3, R72, 0x48, !PT ;  /* 0x0000000303ff7812 */ /* 0x000fe20007824848 */
[----:B------:R-:W-:Y:S01]  /*6190*/  @!UPT UIADD3 URZ, UPT, UPT, URZ, URZ, URZ ;  /* 0x000000fffffff290 */ /* 0x000fe2000fffe0ff */
[----:B----4-:R-:W-:Y:S11]  /*61a0*/  @P0 BRA `(.L_x_97) ;  /* 0x0000000000080947 */ /* 0x010ff60003800000 */
[----:B------:R-:W1:Y:S02]  /*61b0*/  SYNCS.PHASECHK.TRANS64.TRYWAIT P0, [R87+URZ+0x90], R0 ;  /* 0x00009000570075a7 */ /* 0x000e6400080011ff */
[----:B-1----:R-:W-:Y:S05]  /*61c0*/  @!P0 BRA `(.L_x_98) ;  /* 0x00000058001c8947 */ /* 0x002fea0003800000 */
.L_x_97:
[----:B------:R-:W-:Y:S05]  /*61d0*/  @!P1 BRA `(.L_x_99) ;  /* 0x0000000000409947 */ /* 0x000fea0003800000 */
[----:B------:R-:W4:Y:S01]  /*61e0*/  LDCU.64 UR8, c[0x4][0x70] ;  /* 0x01000e00ff0877ac */ /* 0x000f220008000a00 */
[----:B------:R-:W-:Y:S01]  /*61f0*/  MOV R3, 0x0 ;  /* 0x0000000000037802 */ /* 0x000fe20000000f00 */
[----:B------:R-:W-:Y:S02]  /*6200*/  HFMA2 R12, -RZ, RZ, 0, 5.9604644775390625e-08 ;  /* 0x00000001ff0c7431 */ /* 0x000fe400000001ff */
[----:B------:R-:W-:Y:S02]  /*6210*/  IMAD.MOV.U32 R8, RZ, RZ, 0x192 ;  /* 0x00000192ff087424 */ /* 0x000fe400078e00ff */
[----:B------:R-:W-:Y:S01]  /*6220*/  IMAD.MOV.U32 R13, RZ, RZ, RZ ;  /* 0x000000ffff0d7224 */ /* 0x000fe200078e00ff */
[----:B------:R-:W5:Y:S01]  /*6230*/  LDCU.64 UR6, c[0x4][0x78] ;  /* 0x01000f00ff0677ac */ /* 0x000f620008000a00 */
[----:B------:R-:W1:Y:S01]  /*6240*/  LDC.64 R2, c[0x4][R3] ;  /* 0x0100000003027b82 */ /* 0x000e620000000a00 */
[----:B------:R-:W2:Y:S01]  /*6250*/  LDCU.64 UR4, c[0x4][0x10] ;  /* 0x01000200ff0477ac */ /* 0x000ea20008000a00 */
[----:B----4-:R-:W-:Y:S01]  /*6260*/  MOV R5, UR9 ;  /* 0x0000000900057c02 */ /* 0x010fe20008000f00 */
[----:B------:R-:W-:Y:S01]  /*6270*/  IMAD.U32 R4, RZ, RZ, UR8 ;  /* 0x00000008ff047e24 */ /* 0x000fe2000f8e00ff */
[----:B-----5:R-:W-:Y:S01]  /*6280*/  MOV R7, UR7 ;  /* 0x0000000700077c02 */ /* 0x020fe20008000f00 */
[----:B------:R-:W-:Y:S01]  /*6290*/  IMAD.U32 R6, RZ, RZ, UR6 ;  /* 0x00000006ff067e24 */ /* 0x000fe2000f8e00ff */
[----:B--2---:R-:W-:Y:S01]  /*62a0*/  MOV R11, UR5 ;  /* 0x00000005000b7c02 */ /* 0x004fe20008000f00 */
[----:B------:R-:W-:Y:S02]  /*62b0*/  IMAD.U32 R10, RZ, RZ, UR4 ;  /* 0x00000004ff0a7e24 */ /* 0x000fe4000f8e00ff */
[----:B------:R-:W-:Y:S07]  /*62c0*/  LEPC R20, `(.L_x_99) ;  /* 0x000000001014794e */ /* 0x000fee0000000000 */
[----:B-1-3--:R-:W-:Y:S05]  /*62d0*/  CALL.ABS.NOINC R2 ;  /* 0x0000000002007343 */ /* 0x00afea0003c00000 */
.L_x_99:
[----:B------:R-:W-:Y:S01]  /*62e0*/  LOP3.LUT R20, R56, 0xffffe000, RZ, 0xc0, !PT ;  /* 0xffffe00038147812 */ /* 0x000fe200078ec0ff */
[----:B------:R-:W-:Y:S05]  /*62f0*/  WARPSYNC.ALL ;  /* 0x0000000000007948 */ /* 0x000fea0003800000 */
[----:B------:R-:W-:Y:S01]  /*6300*/  R2UR UR4, R34 ;  /* 0x00000000220472ca */ /* 0x000fe200000e0000 */
[----:B------:R-:W-:Y:S01]  /*6310*/  BSSY.RECONVERGENT B0, `(.L_x_100) ;  /* 0x0000058000007945 */ /* 0x000fe20003800200 */
[----:B------:R-:W-:Y:S02]  /*6320*/  LOP3.LUT R21, R57, 0xffffe000, RZ, 0xc0, !PT ;  /* 0xffffe00039157812 */ /* 0x000fe400078ec0ff */
[----:B------:R-:W-:Y:S02]  /*6330*/  LOP3.LUT R40, R58, 0xffffe000, RZ, 0xc0, !PT ;  /* 0xffffe0003a287812 */ /* 0x000fe400078ec0ff */
[----:B------:R-:W-:Y:S02]  /*6340*/  LOP3.LUT R41, R52, 0xffffe000, RZ, 0xc0, !PT ;  /* 0xffffe00034297812 */ /* 0x000fe400078ec0ff */
[----:B------:R-:W-:Y:S05]  /*6350*/  ISETP.NE.AND P0, PT, R81, RZ, PT ;  /* 0x000000ff5100720c */ /* 0x000fea0003f05270 */
[----:B------:R-:W1:Y:S02]  /*6360*/  LDTM.x16 R4, tmem[UR4] ;  /* 0x00000004000479ee */ /* 0x000e640008240000 */
[C---:B-12---:R-:W-:Y:S01]  /*6370*/  FMUL R0, R32.reuse, R4 ;  /* 0x0000000420007220 */ /* 0x046fe20000400000 */
[C---:B------:R-:W-:Y:S01]  /*6380*/  FMUL R2, R32.reuse, R5 ;  /* 0x0000000520027220 */ /* 0x040fe20000400000 */
[C---:B------:R-:W-:Y:S01]  /*6390*/  FMUL R3, R32.reuse, R6 ;  /* 0x0000000620037220 */ /* 0x040fe20000400000 */
[----:B------:R-:W-:Y:S01]  /*63a0*/  FMUL R7, R32, R7 ;  /* 0x0000000720077220 */ /* 0x000fe20000400000 */
[----:B------:R-:W-:Y:S01]  /*63b0*/  FFMA R36, R35, R20, R0 ;  /* 0x0000001423247223 */ /* 0x000fe20000000000 */
[----:B------:R-:W-:Y:S01]  /*63c0*/  LOP3.LUT R20, R59, 0xffffe000, RZ, 0xc0, !PT ;  /* 0xffffe0003b147812 */ /* 0x000fe200078ec0ff */
[C---:B------:R-:W-:Y:S01]  /*63d0*/  FFMA R37, R35.reuse, R21, R2 ;  /* 0x0000001523257223 */ /* 0x040fe20000000002 */
[----:B------:R-:W-:Y:S01]  /*63e0*/  LOP3.LUT R21, R54, 0xffffe000, RZ, 0xc0, !PT ;  /* 0xffffe00036157812 */ /* 0x000fe200078ec0ff */
[----:B------:R-:W-:Y:S01]  /*63f0*/  FFMA R38, R35, R40, R3 ;  /* 0x0000002823267223 */ /* 0x000fe20000000003 */
[----:B------:R-:W-:Y:S01]  /*6400*/  LOP3.LUT R40, R53, 0xffffe000, RZ, 0xc0, !PT ;  /* 0xffffe00035287812 */ /* 0x000fe200078ec0ff */
[----:B------:R-:W-:Y:S01]  /*6410*/  FFMA R39, R35, R20, R7 ;  /* 0x0000001423277223 */ /* 0x000fe20000000007 */
[----:B------:R-:W-:Y:S01]  /*6420*/  LOP3.LUT R20, R55, 0xffffe000, RZ, 0xc0, !PT ;  /* 0xffffe00037147812 */ /* 0x000fe200078ec0ff */
[C---:B------:R-:W-:Y:S01]  /*6430*/  FMUL R4, R32.reuse, R8 ;  /* 0x0000000820047220 */ /* 0x040fe20000400000 */
[----:B------:R-:W-:Y:S01]  /*6440*/  F2FP.TF32.F32.PACK_B R36, R36 ;  /* 0x00000024ff24723e */ /* 0x000fe200024050ff */
[C---:B------:R-:W-:Y:S01]  /*6450*/  FMUL R5, R32.reuse, R9 ;  /* 0x0000000920057220 */ /* 0x040fe20000400000 */
[----:B------:R-:W-:Y:S01]  /*6460*/  F2FP.TF32.F32.PACK_B R37, R37 ;  /* 0x00000025ff25723e */ /* 0x000fe200024050ff */
[C---:B------:R-:W-:Y:S01]  /*6470*/  FMUL R6, R32.reuse, R10 ;  /* 0x0000000a20067220 */ /* 0x040fe20000400000 */
[----:B------:R-:W-:Y:S01]  /*6480*/  FMUL R11, R32, R11 ;  /* 0x0000000b200b7220 */ /* 0x000fe20000400000 */
[----:B------:R-:W-:Y:S01]  /*6490*/  F2FP.TF32.F32.PACK_B R38, R38 ;  /* 0x00000026ff26723e */ /* 0x000fe200024050ff */
[C---:B------:R-:W-:Y:S01]  /*64a0*/  FFMA R4, R35.reuse, R41, R4 ;  /* 0x0000002923047223 */ /* 0x040fe20000000004 */
[----:B------:R-:W-:Y:S01]  /*64b0*/  F2FP.TF32.F32.PACK_B R39, R39 ;  /* 0x00000027ff27723e */ /* 0x000fe200024050ff */
[C---:B------:R-:W-:Y:S01]  /*64c0*/  FFMA R5, R35.reuse, R40, R5 ;  /* 0x0000002823057223 */ /* 0x040fe20000000005 */
[C---:B------:R-:W-:Y:S01]  /*64d0*/  FFMA R6, R35.reuse, R21, R6 ;  /* 0x0000001523067223 */ /* 0x040fe20000000006 */
[----:B------:R-:W-:Y:S01]  /*64e0*/  FFMA R7, R35, R20, R11 ;  /* 0x0000001423077223 */ /* 0x000fe2000000000b */
[----:B------:R-:W-:Y:S01]  /*64f0*/  LOP3.LUT R41, R48, 0xffffe000, RZ, 0xc0, !PT ;  /* 0xffffe00030297812 */ /* 0x000fe200078ec0ff */
[----:B------:R1:W-:Y:S01]  /*6500*/  STS.128 [R79], R36 ;  /* 0x000000244f007388 */ /* 0x0003e20000000c00 */
[----:B------:R-:W-:Y:S01]  /*6510*/  LOP3.LUT R40, R49, 0xffffe000, RZ, 0xc0, !PT ;  /* 0xffffe00031287812 */ /* 0x000fe200078ec0ff */
[C---:B------:R-:W-:Y:S01]  /*6520*/  FMUL R8, R32.reuse, R12 ;  /* 0x0000000c20087220 */ /* 0x040fe20000400000 */
[----:B------:R-:W-:Y:S01]  /*6530*/  FMUL R9, R32, R13 ;  /* 0x0000000d20097220 */ /* 0x000fe20000400000 */
[----:B------:R-:W-:Y:S01]  /*6540*/  LOP3.LUT R21, R50, 0xffffe000, RZ, 0xc0, !PT ;  /* 0xffffe00032157812 */ /* 0x000fe200078ec0ff */
[C---:B------:R-:W-:Y:S01]  /*6550*/  FMUL R10, R32.reuse, R14 ;  /* 0x0000000e200a7220 */ /* 0x040fe20000400000 */
[----:B------:R-:W-:Y:S01]  /*6560*/  LOP3.LUT R20, R51, 0xffffe000, RZ, 0xc0, !PT ;  /* 0xffffe00033147812 */ /* 0x000fe200078ec0ff */
[----:B------:R-:W-:Y:S01]  /*6570*/  FMUL R15, R32, R15 ;  /* 0x0000000f200f7220 */ /* 0x000fe20000400000 */
[----:B------:R-:W-:Y:S01]  /*6580*/  F2FP.TF32.F32.PACK_B R4, R4 ;  /* 0x00000004ff04723e */ /* 0x000fe200024050ff */
[C---:B------:R-:W-:Y:S01]  /*6590*/  FFMA R8, R35.reuse, R41, R8 ;  /* 0x0000002923087223 */ /* 0x040fe20000000008 */
[----:B------:R-:W-:Y:S01]  /*65a0*/  F2FP.TF32.F32.PACK_B R5, R5 ;  /* 0x00000005ff05723e */ /* 0x000fe200024050ff */
[C---:B------:R-:W-:Y:S01]  /*65b0*/  FFMA R9, R35.reuse, R40, R9 ;  /* 0x0000002823097223 */ /* 0x040fe20000000009 */
[----:B------:R-:W-:Y:S01]  /*65c0*/  F2FP.TF32.F32.PACK_B R6, R6 ;  /* 0x00000006ff06723e */ /* 0x000fe200024050ff */
[C---:B------:R-:W-:Y:S01]  /*65d0*/  FFMA R10, R35.reuse, R21, R10 ;  /* 0x00000015230a7223 */ /* 0x040fe2000000000a */
[----:B------:R-:W-:Y:S01]  /*65e0*/  F2FP.TF32.F32.PACK_B R7, R7 ;  /* 0x00000007ff07723e */ /* 0x000fe200024050ff */
[----:B------:R-:W-:Y:S01]  /*65f0*/  FFMA R11, R35, R20, R15 ;  /* 0x00000014230b7223 */ /* 0x000fe2000000000f */
[----:B------:R-:W-:Y:S01]  /*6600*/  LOP3.LUT R41, R44, 0xffffe000, RZ, 0xc0, !PT ;  /* 0xffffe0002c297812 */ /* 0x000fe200078ec0ff */
[C---:B------:R-:W-:Y:S01]  /*6610*/  FMUL R12, R32.reuse, R16 ;  /* 0x00000010200c7220 */ /* 0x040fe20000400000 */
[----:B------:R-:W-:Y:S01]  /*6620*/  LOP3.LUT R40, R45, 0xffffe000, RZ, 0xc0, !PT ;  /* 0xffffe0002d287812 */ /* 0x000fe200078ec0ff */
[----:B------:R1:W-:Y:S01]  /*6630*/  STS.128 [R78+0x10], R4 ;  /* 0x000010044e007388 */ /* 0x0003e20000000c00 */
        /* <DEDUP_REMOVED lines=13> */
[----:B------:R-:W-:Y:S02]  /*6710*/  F2FP.TF32.F32.PACK_B R12, R12 ;  /* 0x0000000cff0c723e */ /* 0x000fe400024050ff */
[----:B------:R-:W-:Y:S01]  /*6720*/  F2FP.TF32.F32.PACK_B R13, R13 ;  /* 0x0000000dff0d723e */ /* 0x000fe200024050ff */
[----:B------:R1:W-:Y:S01]  /*6730*/  STS.128 [R77+0x20], R8 ;  /* 0x000020084d007388 */ /* 0x0003e20000000c00 */
[----:B------:R-:W-:Y:S02]  /*6740*/  F2FP.TF32.F32.PACK_B R14, R14 ;  /* 0x0000000eff0e723e */ /* 0x000fe400024050ff */
[----:B------:R-:W-:Y:S05]  /*6750*/  F2FP.TF32.F32.PACK_B R15, R15 ;  /* 0x0000000fff0f723e */ /* 0x000fea00024050ff */
[----:B------:R1:W-:Y:S01]  /*6760*/  STS.128 [R85+0x30], R12 ;  /* 0x0000300c55007388 */ /* 0x0003e20000000c00 */
[----:B------:R-:W-:Y:S01]  /*6770*/  @!PT LDS RZ, [RZ] ;  /* 0x00000000fffff984 */ /* 0x000fe20000000800 */
[----:B------:R-:W-:Y:S01]  /*6780*/  @!PT LDS RZ, [RZ] ;  /* 0x00000000fffff984 */ /* 0x000fe20000000800 */
[----:B------:R-:W-:Y:S01]  /*6790*/  @!PT LDS RZ, [RZ] ;  /* 0x00000000fffff984 */ /* 0x000fe20000000800 */
[----:B------:R-:W-:Y:S01]  /*67a0*/  @!PT LDS RZ, [RZ] ;  /* 0x00000000fffff984 */ /* 0x000fe20000000800 */
[----:B------:R2:W-:Y:S07]  /*67b0*/  MEMBAR.ALL.CTA ;  /* 0x0000000000007992 */ /* 0x0005ee0000008000 */
[----:B--2---:R-:W2:Y:S02]  /*67c0*/  FENCE.VIEW.ASYNC.S ;  /* 0x00000000000073c6 */ /* 0x004ea40000000000 */
[----:B--2---:R-:W-:Y:S06]  /*67d0*/  BAR.SYNC.DEFER_BLOCKING 0x1, 0x80 ;  /* 0x0042000000007b1d */ /* 0x004fec0000010000 */
[----:B------:R-:W-:Y:S05]  /*67e0*/  @P0 BRA `(.L_x_101) ;  /* 0x0000000000280947 */ /* 0x000fea0003800000 */
[----:B------:R-:W-:Y:S02]  /*67f0*/  UIADD3 UR4, UPT, UPT, UR48, 0x200, URZ ;  /* 0x0000020030047890 */ /* 0x000fe4000fffe0ff */
[----:B------:R-:W-:Y:S01]  /*6800*/  UIADD3 UR6, UP0, UPT, UR52, 0x680, URZ ;  /* 0x0000068034067890 */ /* 0x000fe2000ff1e0ff */
[----:B------:R-:W-:Y:S03]  /*6810*/  UMOV UR43, UR36 ;  /* 0x00000024002b7c82 */ /* 0x000fe60008000000 */
[----:B------:R-:W-:Y:S01]  /*6820*/  MOV R73, UR4 ;  /* 0x0000000400497c02 */ /* 0x000fe20008000f00 */
[----:B------:R-:W-:Y:S03]  /*6830*/  UIADD3.X UR7, UPT, UPT, URZ, UR53, URZ, UP0, !UPT ;  /* 0x00000035ff077290 */ /* 0x000fe600087fe4ff */
[----:B------:R-:W-:Y:S11]  /*6840*/  R2UR UR40, R73 ;  /* 0x00000000492872ca */ /* 0x000ff600000e0000 */
[----:B------:R-:W-:Y:S02]  /*6850*/  @!UPT UIADD3 URZ, UPT, UPT, URZ, URZ, URZ ;  /* 0x000000fffffff290 */ /* 0x000fe4000fffe0ff */
[----:B------:R2:W-:Y:S01]  /*6860*/  UTMASTG.3D [UR40], [UR6] ;  /* 0x00000028060073b5 */ /* 0x0005e20008010000 */
[----:B------:R0:W-:Y:S01]  /*6870*/  UTMACMDFLUSH ;  /* 0x00000000000079b7 */ /* 0x0001e20000000000 */
[----:B--2---:R-:W-:Y:S04]  /*6880*/  DEPBAR.LE SB0, 0x1 ;  /* 0x000080400000791a */ /* 0x004fe80000000000 */
.L_x_101:
[----:B------:R-:W-:Y:S05]  /*6890*/  BSYNC.RECONVERGENT B0 ;  /* 0x0000000000007941 */ /* 0x000fea0003800200 */
.L_x_100:
[----:B------:R-:W-:Y:S01]  /*68a0*/  BAR.SYNC.DEFER_BLOCKING 0x1, 0x80 ;  /* 0x0042000000007b1d */ /* 0x000fe20000010000 */
[----:B------:R-:W-:Y:S01]  /*68b0*/  ISETP.NE.AND P1, PT, R86, RZ, PT ;  /* 0x000000ff5600720c */ /* 0x000fe20003f25270 */
[----:B------:R-:W-:Y:S01]  /*68c0*/  UISETP.NE.AND UP0, UPT, UR49, URZ, UPT ;  /* 0x000000ff3100728c */ /* 0x000fe2000bf05270 */
[----:B------:R-:W-:Y:S11]  /*68d0*/  LEA R3, R88, UR48, 0x3 ;  /* 0x0000003058037c11 */ /* 0x000ff6000f8e18ff */
[----:B------:R-:W-:Y:S01]  /*68e0*/  @P1 SHF.L.U32 R2, RZ, 0x1f, RZ ;  /* 0x0000001fff021819 */ /* 0x000fe200000006ff */
[----:B------:R-:W-:Y:S06]  /*68f0*/  BRA.U !UP0, `(.L_x_102) ;  /* 0x0000000108247547 */ /* 0x000fec000b800000 */
[----:B-1----:R-:W-:Y:S01]  /*6900*/  IMAD.U32 R5, RZ, RZ, UR51 ;  /* 0x00000033ff057e24 */ /* 0x002fe2000f8e00ff */
[----:B------:R-:W-:Y:S01]  /*6910*/  MOV R0, UR37 ;  /* 0x0000002500007c02 */ /* 0x000fe20008000f00 */
[----:B------:R-:W-:Y:S03]  /*6920*/  UIADD3 UR51, UPT, UPT, UR51, 0x1, URZ ;  /* 0x0000000133337890 */ /* 0x000fe6000fffe0ff */
[----:B------:R-:W-:Y:S01]  /*6930*/  @P1 LEA R5, R5, UR48, 0x3 ;  /* 0x0000003005051c11 */ /* 0x000fe2000f8e18ff */
[----:B------:R-:W-:Y:S04]  /*6940*/  UISETP.NE.AND UP0, UPT, UR51, 0x4, UPT ;  /* 0x000000043300788c */ /* 0x000fe8000bf05270 */
[----:B------:R-:W-:Y:S01]  /*6950*/  @P1 VIADD R5, R5, 0x40 ;  /* 0x0000004005051836 */ /* 0x000fe20000000000 */
[----:B------:R-:W-:Y:S04]  /*6960*/  USEL UR51, UR51, URZ, UP0 ;  /* 0x000000ff33337287 */ /* 0x000fe80008000000 */
[----:B------:R-:W-:Y:S04]  /*6970*/  @P1 PRMT R0, R0, 0x654, R5 ;  /* 0x0000065400001816 */ /* 0x000fe80000000005 */
[----:B------:R2:W-:Y:S04]  /*6980*/  @P1 SYNCS.ARRIVE.TRANS64.RED.A1T0 RZ, [R0+URZ], RZ ;  /* 0x000000ff00ff19a7 */ /* 0x0005e800081004ff */
.L_x_102:
[----:B------:R-:W4:Y:S01]  /*6990*/  @P1 SYNCS.PHASECHK.TRANS64.TRYWAIT P0, [R3+URZ+0x20], R2 ;  /* 0x00002002030015a7 */ /* 0x000f2200080011ff */
[----:B------:R-:W-:Y:S01]  /*69a0*/  BSSY B1, `(.L_x_103) ;  /* 0x0000016000017945 */ /* 0x000fe20003800000 */
[----:B----4-:R-:W-:Y:S03]  /*69b0*/  @P1 SEL R43, RZ, 0x1, !P0 ;  /* 0x00000001ff2b1807 */ /* 0x010fe60004000000 */
[----:B------:R-:W-:Y:S05]  /*69c0*/  @!P1 BRA `(.L_x_104) ;  /* 0x00000000004c9947 */ /* 0x000fea0003800000 */
[----:B------:R-:W-:Y:S01]  /*69d0*/  ISETP.NE.AND P0, PT, R43, RZ, PT ;  /* 0x000000ff2b00720c */ /* 0x000fe20003f05270 */
[----:B------:R-:W-:Y:S01]  /*69e0*/  BSSY B0, `(.L_x_105) ;  /* 0x000000b000007945 */ /* 0x000fe20003800000 */
[----:B------:R-:W-:Y:S11]  /*69f0*/  ISETP.NE.AND P1, PT, R89, RZ, PT ;  /* 0x000000ff5900720c */ /* 0x000ff60003f25270 */
[----:B------:R-:W-:Y:S02]  /*6a00*/  @!UPT UIADD3 URZ, UPT, UPT, URZ, URZ, URZ ;  /* 0x000000fffffff290 */ /* 0x000fe4000fffe0ff */
[C---:B-1----:R-:W-:Y:S01]  /*6a10*/  @P1 IMAD R6, R88.reuse, 0x2000, R79 ;  /* 0x0000200058061824 */ /* 0x042fe200078e024f */
[C---:B------:R-:W-:Y:S01]  /*6a20*/  @P1 LEA R4, R88.reuse, R77, 0xd ;  /* 0x0000004d58041211 */ /* 0x040fe200078e68ff */
[C---:B------:R-:W-:Y:S02]  /*6a30*/  @P1 IMAD R5, R88.reuse, 0x2000, R78 ;  /* 0x0000200058051824 */ /* 0x040fe400078e024e */
[----:B------:R-:W-:Y:S01]  /*6a40*/  @P1 IMAD R2, R88, 0x2000, R85 ;  /* 0x0000200058021824 */ /* 0x000fe200078e0255 */
[----:B------:R-:W-:Y:S06]  /*6a50*/  @P0 BRA `(.L_x_106) ;  /* 0x00000000000c0947 */ /* 0x000fec0003800000 */
[----:B--2---:R-:W-:Y:S04]  /*6a60*/  SHF.L.U32 R0, RZ, 0x1f, RZ ;  /* 0x0000001fff007819 */ /* 0x004fe800000006ff */
[----:B------:R-:W1:Y:S02]  /*6a70*/  SYNCS.PHASECHK.TRANS64.TRYWAIT P0, [R3+URZ+0x20], R0 ;  /* 0x00002000030075a7 */ /* 0x000e6400080011ff */
[----:B-1----:R-:W-:Y:S05]  /*6a80*/  @!P0 BRA `(.L_x_107) ;  /* 0x0000005000008947 */ /* 0x002fea0003800000 */
.L_x_106:
[----:B------:R-:W-:Y:S05]  /*6a90*/  BSYNC B0 ;  /* 0x0000000000007941 */ /* 0x000fea0003800000 */
.L_x_105:
[----:B------:R-:W-:Y:S02]  /*6aa0*/  ISETP.NE.AND P0, PT, R89, RZ, PT ;  /* 0x000000ff5900720c */ /* 0x000fe40003f05270 */
[----:B------:R-:W-:Y:S11]  /*6ab0*/  IADD3 R88, PT, PT, R88, 0x1, RZ ;  /* 0x0000000158587810 */ /* 0x000ff60007ffe0ff */
[----:B------:R4:W1:Y:S04]  /*6ac0*/  @P0 LDS.128 R56, [R6] ;  /* 0x0000000006380984 */ /* 0x0008680000000c00 */
[----:B------:R4:W1:Y:S04]  /*6ad0*/  @P0 LDS.128 R52, [R5+0x10] ;  /* 0x0000100005340984 */ /* 0x0008680000000c00 */
[----:B------:R4:W1:Y:S04]  /*6ae0*/  @P0 LDS.128 R48, [R4+0x20] ;  /* 0x0000200004300984 */ /* 0x0008680000000c00 */
[----:B------:R4:W1:Y:S02]  /*6af0*/  @P0 LDS.128 R44, [R2+0x30] ;  /* 0x00003000022c0984 */ /* 0x0008640000000c00 */
.L_x_104:
[----:B------:R-:W-:Y:S05]  /*6b00*/  BSYNC B1 ;  /* 0x0000000000017941 */ /* 0x000fea0003800000 */
.L_x_103:
[----:B-1----:R-:W-:Y:S05]  /*6b10*/  VIADD R3, R34, 0x10 ;  /* 0x0000001022037836 */ /* 0x002fea0000000000 */
[----:B------:R-:W-:Y:S04]  /*6b20*/  SHF.R.U32.HI R3, RZ, 0x15, R3 ;  /* 0x00000015ff037819 */ /* 0x000fe80000011603 */
[----:B------:R-:W-:Y:S11]  /*6b30*/  LOP3.LUT P0, RZ, R3, 0x3, R72, 0x48, !PT ;  /* 0x0000000303ff7812 */ /* 0x000ff60007804848 */
[----:B------:R-:W-:Y:S02]  /*6b40*/  @!UPT UIADD3 URZ, UPT, UPT, URZ, URZ, URZ ;  /* 0x000000fffffff290 */ /* 0x000fe4000fffe0ff */
[----:B------:R-:W-:Y:S05]  /*6b50*/  @!P0 BRA `(.L_x_108) ;  /* 0x0000000000408947 */ /* 0x000fea0003800000 */
[----:B------:R-:W1:Y:S01]  /*6b60*/  LDCU.64 UR8, c[0x4][0x70] ;  /* 0x01000e00ff0877ac */ /* 0x000e620008000a00 */
[----:B------:R-:W-:Y:S01]  /*6b70*/  MOV R3, 0x0 ;  /* 0x0000000000037802 */ /* 0x000fe20000000f00 */
[----:B------:R-:W-:Y:S02]  /*6b80*/  HFMA2 R12, -RZ, RZ, 0, 5.9604644775390625e-08 ;  /* 0x00000001ff0c7431 */ /* 0x000fe400000001ff */
[----:B------:R-:W-:Y:S02]  /*6b90*/  IMAD.MOV.U32 R8, RZ, RZ, 0x192 ;  /* 0x00000192ff087424 */ /* 0x000fe400078e00ff */
[----:B------:R-:W-:Y:S01]  /*6ba0*/  IMAD.MOV.U32 R13, RZ, RZ, RZ ;  /* 0x000000ffff0d7224 */ /* 0x000fe200078e00ff */
[----:B------:R-:W5:Y:S01]  /*6bb0*/  LDCU.64 UR6, c[0x4][0x78] ;  /* 0x01000f00ff0677ac */ /* 0x000f620008000a00 */
[----:B----4-:R-:W4:Y:S01]  /*6bc0*/  LDC.64 R2, c[0x4][R3] ;  /* 0x0100000003027b82 */ /* 0x010f220000000a00 */
[----:B------:R-:W2:Y:S01]  /*6bd0*/  LDCU.64 UR4, c[0x4][0x10] ;  /* 0x01000200ff0477ac */ /* 0x000ea20008000a00 */
[----:B-1----:R-:W-:Y:S01]  /*6be0*/  MOV R5, UR9 ;  /* 0x0000000900057c02 */ /* 0x002fe20008000f00 */
[----:B------:R-:W-:Y:S01]  /*6bf0*/  IMAD.U32 R4, RZ, RZ, UR8 ;  /* 0x00000008ff047e24 */ /* 0x000fe2000f8e00ff */
[----:B-----5:R-:W-:Y:S01]  /*6c00*/  MOV R7, UR7 ;  /* 0x0000000700077c02 */ /* 0x020fe20008000f00 */
[----:B------:R-:W-:Y:S01]  /*6c10*/  IMAD.U32 R6, RZ, RZ, UR6 ;  /* 0x00000006ff067e24 */ /* 0x000fe2000f8e00ff */
[----:B--2---:R-:W-:Y:S01]  /*6c20*/  MOV R11, UR5 ;  /* 0x00000005000b7c02 */ /* 0x004fe20008000f00 */
[----:B------:R-:W-:Y:S02]  /*6c30*/  IMAD.U32 R10, RZ, RZ, UR4 ;  /* 0x00000004ff0a7e24 */ /* 0x000fe4000f8e00ff */
[----:B------:R-:W-:Y:S07]  /*6c40*/  LEPC R20, `(.L_x_108) ;  /* 0x000000001014794e */ /* 0x000fee0000000000 */
[----:B---34-:R-:W-:Y:S05]  /*6c50*/  CALL.ABS.NOINC R2 ;  /* 0x0000000002007343 */ /* 0x018fea0003c00000 */
.L_x_108:
[----:B------:R-:W-:Y:S01]  /*6c60*/  LOP3.LUT R20, R56, 0xffffe000, RZ, 0xc0, !PT ;  /* 0xffffe00038147812 */ /* 0x000fe200078ec0ff */
[----:B------:R-:W-:Y:S05]  /*6c70*/  WARPSYNC.ALL ;  /* 0x0000000000007948 */ /* 0x000fea0003800000 */
[----:B------:R-:W-:Y:S01]  /*6c80*/  R2UR UR4, R34 ;  /* 0x00000000220472ca */ /* 0x000fe200000e0000 */
[----:B------:R-:W-:Y:S01]  /*6c90*/  IMAD.U32 R91, RZ, RZ, UR51 ;  /* 0x00000033ff5b7e24 */ /* 0x000fe2000f8e00ff */
[----:B------:R-:W-:Y:S01]  /*6ca0*/  LOP3.LUT R21, R57, 0xffffe000, RZ, 0xc0, !PT ;  /* 0xffffe00039157812 */ /* 0x000fe200078ec0ff */
[----:B------:R-:W-:Y:S01]  /*6cb0*/  IMAD.U32 R90, RZ, RZ, UR37 ;  /* 0x00000025ff5a7e24 */ /* 0x000fe2000f8e00ff */
[----:B------:R-:W-:Y:S01]  /*6cc0*/  LOP3.LUT R40, R59, 0xffffe000, RZ, 0xc0, !PT ;  /* 0xffffe0003b287812 */ /* 0x000fe200078ec0ff */
[----:B------:R-:W-:Y:S01]  /*6cd0*/  BSSY.RECONVERGENT B0, `(.L_x_109) ;  /* 0x000005b000007945 */ /* 0x000fe20003800200 */
[----:B------:R-:W-:Y:S02]  /*6ce0*/  LOP3.LUT R41, R52, 0xffffe000, RZ, 0xc0, !PT ;  /* 0xffffe00034297812 */ /* 0x000fe400078ec0ff */
[----:B------:R-:W-:Y:S02]  /*6cf0*/  LOP3.LUT R42, R53, 0xffffe000, RZ, 0xc0, !PT ;  /* 0xffffe000352a7812 */ /* 0x000fe400078ec0ff */
[----:B------:R-:W-:Y:S02]  /*6d00*/  ISETP.NE.AND P6, PT, R86, RZ, PT ;  /* 0x000000ff5600720c */ /* 0x000fe40003fc5270 */
[----:B------:R-:W-:Y:S01]  /*6d10*/  ISETP.NE.AND P0, PT, R81, RZ, PT ;  /* 0x000000ff5100720c */ /* 0x000fe20003f05270 */
[----:B----4-:R-:W2:Y:S10]  /*6d20*/  LDTM.x16 R4, tmem[UR4+0x10] ;  /* 0x00001004000479ee */ /* 0x010eb40008240000 */
[----:B------:R-:W-:Y:S02]  /*6d30*/  @P6 LEA R91, R91, UR48, 0x3 ;  /* 0x000000305b5b6c11 */ /* 0x000fe4000f8e18ff */
[----:B------:R-:W-:Y:S03]  /*6d40*/  @P6 SHF.L.U32 R92, RZ, 0x1f, RZ ;  /* 0x0000001fff5c6819 */ /* 0x000fe600000006ff */
[----:B------:R-:W-:Y:S05]  /*6d50*/  @P6 VIADD R91, R91, 0x40 ;  /* 0x000000405b5b6836 */ /* 0x000fea0000000000 */
[----:B------:R-:W-:Y:S02]  /*6d60*/  @P6 PRMT R90, R90, 0x654, R91 ;  /* 0x000006545a5a6816 */ /* 0x000fe4000000005b */
[----:B------:R-:W-:Y:S01]  /*6d70*/  LEA R91, R88, UR48, 0x3 ;  /* 0x00000030585b7c11 */ /* 0x000fe2000f8e18ff */
[C---:B--2---:R-:W-:Y:S01]  /*6d80*/  FMUL R0, R32.reuse, R4 ;  /* 0x0000000420007220 */ /* 0x044fe20000400000 */
[C---:B------:R-:W-:Y:S01]  /*6d90*/  FMUL R2, R32.reuse, R5 ;  /* 0x0000000520027220 */ /* 0x040fe20000400000 */
[C---:B------:R-:W-:Y:S01]  /*6da0*/  FMUL R3, R32.reuse, R6 ;  /* 0x0000000620037220 */ /* 0x040fe20000400000 */
[----:B------:R-:W-:Y:S01]  /*6db0*/  FMUL R7, R32, R7 ;  /* 0x0000000720077220 */ /* 0x000fe20000400000 */
[C---:B------:R-:W-:Y:S01]  /*6dc0*/  FFMA R36, R35.reuse, R20, R0 ;  /* 0x0000001423247223 */ /* 0x040fe20000000000 */
[----:B------:R-:W-:Y:S01]  /*6dd0*/  LOP3.LUT R20, R58, 0xffffe000, RZ, 0xc0, !PT ;  /* 0xffffe0003a147812 */ /* 0x000fe200078ec0ff */
[C---:B------:R-:W-:Y:S01]  /*6de0*/  FFMA R37, R35.reuse, R21, R2 ;  /* 0x0000001523257223 */ /* 0x040fe20000000002 */
[----:B------:R-:W-:Y:S01]  /*6df0*/  LOP3.LUT R21, R48, 0xffffe000, RZ, 0xc0, !PT ;  /* 0xffffe00030157812 */ /* 0x000fe200078ec0ff */
[----:B------:R-:W-:Y:S01]  /*6e00*/  FMUL R4, R32, R8 ;  /* 0x0000000820047220 */ /* 0x000fe20000400000 */
[----:B------:R-:W-:Y:S01]  /*6e10*/  F2FP.TF32.F32.PACK_B R36, R36 ;  /* 0x00000024ff24723e */ /* 0x000fe200024050ff */
[C---:B------:R-:W-:Y:S01]  /*6e20*/  FFMA R38, R35.reuse, R20, R3 ;  /* 0x0000001423267223 */ /* 0x040fe20000000003 */
[----:B------:R-:W-:Y:S01]  /*6e30*/  LOP3.LUT R20, R54, 0xffffe000, RZ, 0xc0, !PT ;  /* 0xffffe00036147812 */ /* 0x000fe200078ec0ff */
[----:B------:R-:W-:Y:S01]  /*6e40*/  FFMA R39, R35, R40, R7 ;  /* 0x0000002823277223 */ /* 0x000fe20000000007 */
[----:B------:R-:W-:Y:S01]  /*6e50*/  LOP3.LUT R40, R55, 0xffffe000, RZ, 0xc0, !PT ;  /* 0xffffe00037287812 */ /* 0x000fe200078ec0ff */
[C---:B------:R-:W-:Y:S01]  /*6e60*/  FMUL R5, R32.reuse, R9 ;  /* 0x0000000920057220 */ /* 0x040fe20000400000 */
[C---:B------:R-:W-:Y:S01]  /*6e70*/  FMUL R6, R32.reuse, R10 ;  /* 0x0000000a20067220 */ /* 0x040fe20000400000 */
[C---:B------:R-:W-:Y:S01]  /*6e80*/  FMUL R11, R32.reuse, R11 ;  /* 0x0000000b200b7220 */ /* 0x040fe20000400000 */
[----:B------:R-:W-:Y:S01]  /*6e90*/  F2FP.TF32.F32.PACK_B R37, R37 ;  /* 0x00000025ff25723e */ /* 0x000fe200024050ff */
[C---:B------:R-:W-:Y:S01]  /*6ea0*/  FFMA R4, R35.reuse, R41, R4 ;  /* 0x0000002923047223 */ /* 0x040fe20000000004 */
[----:B------:R-:W-:Y:S01]  /*6eb0*/  F2FP.TF32.F32.PACK_B R38, R38 ;  /* 0x00000026ff26723e */ /* 0x000fe200024050ff */
[C---:B------:R-:W-:Y:S01]  /*6ec0*/  FFMA R5, R35.reuse, R42, R5 ;  /* 0x0000002a23057223 */ /* 0x040fe20000000005 */
[----:B------:R-:W-:Y:S01]  /*6ed0*/  F2FP.TF32.F32.PACK_B R39, R39 ;  /* 0x00000027ff27723e */ /* 0x000fe200024050ff */
[C---:B------:R-:W-:Y:S01]  /*6ee0*/  FFMA R6, R35.reuse, R20, R6 ;  /* 0x0000001423067223 */ /* 0x040fe20000000006 */
[----:B------:R-:W-:Y:S01]  /*6ef0*/  FFMA R7, R35, R40, R11 ;  /* 0x0000002823077223 */ /* 0x000fe2000000000b */
        /* <DEDUP_REMOVED lines=47> */
[----:B------:R-:W-:Y:S02]  /*71f0*/  UIADD3 UR8, UP0, UPT, UR52, 0x680, URZ ;  /* 0x0000068034087890 */ /* 0x000fe4000ff1e0ff */
[----:B------:R-:W-:Y:S02]  /*7200*/  UIADD3 UR5, UPT, UPT, UR41, 0x10, URZ ;  /* 0x0000001029057890 */ /* 0x000fe4000fffe0ff */
[----:B------:R-:W-:Y:S02]  /*7210*/  UIADD3 UR4, UPT, UPT, UR48, 0x2200, URZ ;  /* 0x0000220030047890 */ /* 0x000fe4000fffe0ff */
[----:B------:R-:W-:Y:S01]  /*7220*/  UIADD3.X UR9, UPT, UPT, URZ, UR53, URZ, UP0, !UPT ;  /* 0x00000035ff097290 */ /* 0x000fe200087fe4ff */
[----:B------:R-:W-:Y:S01]  /*7230*/  UMOV UR6, UR42 ;  /* 0x0000002a00067c82 */ /* 0x000fe20008000000 */
[----:B------:R-:W-:Y:S07]  /*7240*/  UMOV UR7, UR36 ;  /* 0x0000002400077c82 */ /* 0x000fee0008000000 */
[----:B------:R2:W-:Y:S01]  /*7250*/  UTMASTG.3D [UR4], [UR8] ;  /* 0x00000004080073b5 */ /* 0x0005e20008010000 */
[----:B------:R0:W-:Y:S01]  /*7260*/  UTMACMDFLUSH ;  /* 0x00000000000079b7 */ /* 0x0001e20000000000 */
[----:B--2---:R-:W-:Y:S04]  /*7270*/  DEPBAR.LE SB0, 0x1 ;  /* 0x000080400000791a */ /* 0x004fe80000000000 */
.L_x_110:
[----:B------:R-:W-:Y:S05]  /*7280*/  BSYNC.RECONVERGENT B0 ;  /* 0x0000000000007941 */ /* 0x000fea0003800200 */
.L_x_109:
[----:B------:R-:W-:Y:S01]  /*7290*/  BAR.SYNC.DEFER_BLOCKING 0x1, 0x80 ;  /* 0x0042000000007b1d */ /* 0x000fe20000010000 */
[----:B------:R-:W-:Y:S04]  /*72a0*/  UIADD3 UR40, UPT, UPT, UR51, 0x1, URZ ;  /* 0x0000000133287890 */ /* 0x000fe8000fffe0ff */
[----:B------:R-:W-:Y:S04]  /*72b0*/  UISETP.NE.AND UP0, UPT, UR40, 0x4, UPT ;  /* 0x000000042800788c */ /* 0x000fe8000bf05270 */
[----:B------:R-:W-:Y:S01]  /*72c0*/  USEL UR40, UR40, URZ, UP0 ;  /* 0x000000ff28287287 */ /* 0x000fe20008000000 */
[----:B------:R2:W-:Y:S01]  /*72d0*/  @P6 SYNCS.ARRIVE.TRANS64.RED.A1T0 RZ, [R90+URZ], RZ ;  /* 0x000000ff5aff69a7 */ /* 0x0005e200081004ff */
[----:B------:R-:W-:Y:S01]  /*72e0*/  BSSY B1, `(.L_x_111) ;  /* 0x0000017000017945 */ /* 0x000fe20003800000 */
[----:B------:R-:W4:Y:S02]  /*72f0*/  @P6 SYNCS.PHASECHK.TRANS64.TRYWAIT P0, [R91+URZ+0x20], R92 ;  /* 0x0000205c5b0065a7 */ /* 0x000f2400080011ff */
[----:B----4-:R-:W-:Y:S01]  /*7300*/  @P6 SEL R43, RZ, 0x1, !P0 ;  /* 0x00000001ff2b6807 */ /* 0x010fe20004000000 */
[----:B--2---:R-:W-:Y:S06]  /*7310*/  @!P6 BRA `(.L_x_112) ;  /* 0x00000000004ce947 */ /* 0x004fec0003800000 */
        /* <DEDUP_REMOVED lines=9> */
[----:B------:R-:W-:Y:S04]  /*73b0*/  SHF.L.U32 R6, RZ, 0x1f, RZ ;  /* 0x0000001fff067819 */ /* 0x000fe800000006ff */
[----:B------:R-:W1:Y:S02]  /*73c0*/  SYNCS.PHASECHK.TRANS64.TRYWAIT P0, [R91+URZ+0x20], R6 ;  /* 0x000020065b0075a7 */ /* 0x000e6400080011ff */
[----:B-1----:R-:W-:Y:S05]  /*73d0*/  @!P0 BRA `(.L_x_115) ;  /* 0x0000004400c08947 */ /* 0x002fea0003800000 */
.L_x_114:
[----:B------:R-:W-:Y:S05]  /*73e0*/  BSYNC B0 ;  /* 0x0000000000007941 */ /* 0x000fea0003800000 */
.L_x_113:
[----:B------:R-:W-:Y:S02]  /*73f0*/  ISETP.NE.AND P0, PT, R89, RZ, PT ;  /* 0x000000ff5900720c */ /* 0x000fe40003f05270 */
[----:B------:R-:W-:Y:S11]  /*7400*/  IADD3 R88, PT, PT, R88, 0x1, RZ ;  /* 0x0000000158587810 */ /* 0x000ff60007ffe0ff */
[----:B------:R2:W4:Y:S04]  /*7410*/  @P0 LDS.128 R56, [R4] ;  /* 0x0000000004380984 */ /* 0x0005280000000c00 */
[----:B------:R2:W1:Y:S04]  /*7420*/  @P0 LDS.128 R52, [R3+0x10] ;  /* 0x0000100003340984 */ /* 0x0004680000000c00 */
[----:B------:R2:W1:Y:S04]  /*7430*/  @P0 LDS.128 R48, [R2+0x20] ;  /* 0x0000200002300984 */ /* 0x0004680000000c00 */
[----:B------:R2:W1:Y:S02]  /*7440*/  @P0 LDS.128 R44, [R0+0x30] ;  /* 0x00003000002c0984 */ /* 0x0004640000000c00 */
.L_x_112:
[----:B------:R-:W-:Y:S05]  /*7450*/  BSYNC B1 ;  /* 0x0000000000017941 */ /* 0x000fea0003800000 */
.L_x_111:
[----:B--2---:R-:W-:Y:S05]  /*7460*/  VIADD R3, R34, 0x20 ;  /* 0x0000002022037836 */ /* 0x004fea0000000000 */
[----:B------:R-:W-:Y:S04]  /*7470*/  SHF.R.U32.HI R3, RZ, 0x15, R3 ;  /* 0x00000015ff037819 */ /* 0x000fe80000011603 */
[----:B------:R-:W-:Y:S11]  /*7480*/  LOP3.LUT P0, RZ, R3, 0x3, R72, 0x48, !PT ;  /* 0x0000000303ff7812 */ /* 0x000ff60007804848 */
[----:B------:R-:W-:Y:S02]  /*7490*/  @!UPT UIADD3 URZ, UPT, UPT, URZ, URZ, URZ ;  /* 0x000000fffffff290 */ /* 0x000fe4000fffe0ff */
[----:B------:R-:W-:Y:S05]  /*74a0*/  @!P0 BRA `(.L_x_116) ;  /* 0x0000000000408947 */ /* 0x000fea0003800000 */
[----:B------:R-:W2:Y:S01]  /*74b0*/  LDCU.64 UR8, c[0x4][0x70] ;  /* 0x01000e00ff0877ac */ /* 0x000ea20008000a00 */
[----:B------:R-:W-:Y:S01]  /*74c0*/  MOV R3, 0x0 ;  /* 0x0000000000037802 */ /* 0x000fe20000000f00 */
[----:B-1----:R-:W-:Y:S02]  /*74d0*/  HFMA2 R12, -RZ, RZ, 0, 5.9604644775390625e-08 ;  /* 0x00000001ff0c7431 */ /* 0x002fe400000001ff */
[----:B------:R-:W-:Y:S02]  /*74e0*/  IMAD.MOV.U32 R8, RZ, RZ, 0x192 ;  /* 0x00000192ff087424 */ /* 0x000fe400078e00ff */
[----:B------:R-:W-:Y:S01]  /*74f0*/  IMAD.MOV.U32 R13, RZ, RZ, RZ ;  /* 0x000000ffff0d7224 */ /* 0x000fe200078e00ff */
[----:B------:R-:W1:Y:S01]  /*7500*/  LDCU.64 UR6, c[0x4][0x78] ;  /* 0x01000f00ff0677ac */ /* 0x000e620008000a00 */
[----:B------:R-:W3:Y:S01]  /*7510*/  LDC.64 R2, c[0x4][R3] ;  /* 0x0100000003027b82 */ /* 0x000ee20000000a00 */
[----:B------:R-:W5:Y:S01]  /*7520*/  LDCU.64 UR4, c[0x4][0x10] ;  /* 0x01000200ff0477ac */ /* 0x000f620008000a00 */
[----:B--2---:R-:W-:Y:S01]  /*7530*/  MOV R5, UR9 ;  /* 0x0000000900057c02 */ /* 0x004fe20008000f00 */
[----:B------:R-:W-:Y:S01]  /*7540*/  IMAD.U32 R4, RZ, RZ, UR8 ;  /* 0x00000008ff047e24 */ /* 0x000fe2000f8e00ff */
[----:B-1----:R-:W-:Y:S01]  /*7550*/  MOV R7, UR7 ;  /* 0x0000000700077c02 */ /* 0x002fe20008000f00 */
[----:B------:R-:W-:Y:S01]  /*7560*/  IMAD.U32 R6, RZ, RZ, UR6 ;  /* 0x00000006ff067e24 */ /* 0x000fe2000f8e00ff */
[----:B-----5:R-:W-:Y:S01]  /*7570*/  MOV R11, UR5 ;  /* 0x00000005000b7c02 */ /* 0x020fe20008000f00 */
[----:B------:R-:W-:Y:S02]  /*7580*/  IMAD.U32 R10, RZ, RZ, UR4 ;  /* 0x00000004ff0a7e24 */ /* 0x000fe4000f8e00ff */
[----:B------:R-:W-:Y:S07]  /*7590*/  LEPC R20, `(.L_x_116) ;  /* 0x000000001014794e */ /* 0x000fee0000000000 */
[----:B---34-:R-:W-:Y:S05]  /*75a0*/  CALL.ABS.NOINC R2 ;  /* 0x0000000002007343 */ /* 0x018fea0003c00000 */
.L_x_116:
[----:B----4-:R-:W-:Y:S01]  /*75b0*/  LOP3.LUT R20, R56, 0xffffe000, RZ, 0xc0, !PT ;  /* 0xffffe00038147812 */ /* 0x010fe200078ec0ff */
[----:B------:R-:W-:Y:S05]  /*75c0*/  WARPSYNC.ALL ;  /* 0x0000000000007948 */ /* 0x000fea0003800000 */
[----:B------:R-:W-:Y:S01]  /*75d0*/  R2UR UR4, R34 ;  /* 0x00000000220472ca */ /* 0x000fe200000e0000 */
[----:B-1----:R-:W-:Y:S01]  /*75e0*/  IMAD.U32 R91, RZ, RZ, UR40 ;  /* 0x00000028ff5b7e24 */ /* 0x002fe2000f8e00ff */
        /* <DEDUP_REMOVED lines=8> */
[----:B------:R-:W1:Y:S10]  /*7670*/  LDTM.x16 R4, tmem[UR4+0x20] ;  /* 0x00002004000479ee */ /* 0x000e740008240000 */
[----:B------:R-:W-:Y:S02]  /*7680*/  @P6 LEA R91, R91, UR48, 0x3 ;  /* 0x000000305b5b6c11 */ /* 0x000fe4000f8e18ff */
[----:B------:R-:W-:Y:S03]  /*7690*/  @P6 SHF.L.U32 R92, RZ, 0x1f, RZ ;  /* 0x0000001fff5c6819 */ /* 0x000fe600000006ff */
[----:B------:R-:W-:Y:S05]  /*76a0*/  @P6 VIADD R91, R91, 0x40 ;  /* 0x000000405b5b6836 */ /* 0x000fea0000000000 */
[----:B------:R-:W-:Y:S02]  /*76b0*/  @P6 PRMT R90, R90, 0x654, R91 ;  /* 0x000006545a5a6816 */ /* 0x000fe4000000005b */
[----:B------:R-:W-:Y:S01]  /*76c0*/  LEA R91, R88, UR48, 0x3 ;  /* 0x00000030585b7c11 */ /* 0x000fe2000f8e18ff */
[C---:B-1----:R-:W-:Y:S01]  /*76d0*/  FMUL R0, R32.reuse, R4 ;  /* 0x0000000420007220 */ /* 0x042fe20000400000 */
        /* <DEDUP_REMOVED lines=79> */
.L_x_118:
[----:B------:R-:W-:Y:S05]  /*7bd0*/  BSYNC.RECONVERGENT B0 ;  /* 0x0000000000007941 */ /* 0x000fea0003800200 */
.L_x_117:
[----:B------:R-:W-:Y:S01]  /*7be0*/  BAR.SYNC.DEFER_BLOCKING 0x1, 0x80 ;  /* 0x0042000000007b1d */ /* 0x000fe20000010000 */
[----:B------:R-:W-:Y:S04]  /*7bf0*/  UIADD3 UR43, UPT, UPT, UR40, 0x1, URZ ;  /* 0x00000001282b7890 */ /* 0x000fe8000fffe0ff */
[----:B------:R-:W-:Y:S04]  /*7c00*/  UISETP.NE.AND UP0, UPT, UR43, 0x4, UPT ;  /* 0x000000042b00788c */ /* 0x000fe8000bf05270 */
[----:B------:R-:W-:Y:S01]  /*7c10*/  USEL UR43, UR43, URZ, UP0 ;  /* 0x000000ff2b2b7287 */ /* 0x000fe20008000000 */
[----:B------:R2:W-:Y:S01]  /*7c20*/  @P6 SYNCS.ARRIVE.TRANS64.RED.A1T0 RZ, [R90+URZ], RZ ;  /* 0x000000ff5aff69a7 */ /* 0x0005e200081004ff */
[----:B------:R-:W-:Y:S01]  /*7c30*/  BSSY B1, `(.L_x_119) ;  /* 0x000001c000017945 */ /* 0x000fe20003800000 */
[----:B------:R-:W4:Y:S01]  /*7c40*/  @P6 SYNCS.PHASECHK.TRANS64.TRYWAIT P0, [R91+URZ+0x20], R92 ;  /* 0x0000205c5b0065a7 */ /* 0x000f2200080011ff */
[----:B--2---:R-:W-:Y:S01]  /*7c50*/  HFMA2 R90, -RZ, RZ, 0, 0 ;  /* 0x00000000ff5a7431 */ /* 0x004fe200000001ff */
[----:B----4-:R-:W-:Y:S01]  /*7c60*/  @P6 SEL R43, RZ, 0x1, !P0 ;  /* 0x00000001ff2b6807 */ /* 0x010fe20004000000 */
[----:B------:R-:W-:Y:S06]  /*7c70*/  @!P6 BRA `(.L_x_120) ;  /* 0x00000000005ce947 */ /* 0x000fec0003800000 */
        /* <DEDUP_REMOVED lines=12> */
.L_x_122:
[----:B------:R-:W-:Y:S05]  /*7d40*/  BSYNC B0 ;  /* 0x0000000000007941 */ /* 0x000fea0003800000 */
.L_x_121:
[----:B------:R-:W-:Y:S01]  /*7d50*/  ISETP.NE.AND P0, PT, R89, RZ, PT ;  /* 0x000000ff5900720c */ /* 0x000fe20003f05270 */
[----:B------:R-:W-:Y:S11]  /*7d60*/  VIADD R88, R88, 0x1 ;  /* 0x0000000158587836 */ /* 0x000ff60000000000 */
[----:B------:R-:W-:Y:S01]  /*7d70*/  @!UPT UIADD3 URZ, UPT, UPT, URZ, URZ, URZ ;  /* 0x000000fffffff290 */ /* 0x000fe2000fffe0ff */
[----:B------:R2:W4:Y:S04]  /*7d80*/  @P0 LDS.128 R56, [R4] ;  /* 0x0000000004380984 */ /* 0x0005280000000c00 */
[----:B------:R2:W1:Y:S04]  /*7d90*/  @P0 LDS.128 R52, [R3+0x10] ;  /* 0x0000100003340984 */ /* 0x0004680000000c00 */
[----:B------:R2:W1:Y:S04]  /*7da0*/  @P0 LDS.128 R48, [R2+0x20] ;  /* 0x0000200002300984 */ /* 0x0004680000000c00 */
[----:B------:R2:W1:Y:S01]  /*7db0*/  @P0 LDS.128 R44, [R0+0x30] ;  /* 0x00003000002c0984 */ /* 0x0004620000000c00 */
[C---:B------:R-:W-:Y:S04]  /*7dc0*/  ISETP.NE.AND P0, PT, R88.reuse, 0x4, PT ;  /* 0x000000045800780c */ /* 0x040fe80003f05270 */
[----:B------:R-:W-:Y:S02]  /*7dd0*/  SEL R88, R88, RZ, P0 ;  /* 0x000000ff58587207 */ /* 0x000fe40000000000 */
[----:B------:R-:W-:Y:S02]  /*7de0*/  SEL R90, RZ, 0x1, P0 ;  /* 0x00000001ff5a7807 */ /* 0x000fe40000000000 */
.L_x_120:
[----:B------:R-:W-:Y:S05]  /*7df0*/  BSYNC B1 ;  /* 0x0000000000017941 */ /* 0x000fea0003800000 */
.L_x_119:
        /* <DEDUP_REMOVED lines=21> */
.L_x_124:
[----:B----4-:R-:W-:Y:S01]  /*7f50*/  LOP3.LUT R20, R56, 0xffffe000, RZ, 0xc0, !PT ;  /* 0xffffe00038147812 */ /* 0x010fe200078ec0ff */
[----:B------:R-:W-:Y:S05]  /*7f60*/  WARPSYNC.ALL ;  /* 0x0000000000007948 */ /* 0x000fea0003800000 */
[----:B------:R-:W-:Y:S01]  /*7f70*/  R2UR UR4, R34 ;  /* 0x00000000220472ca */ /* 0x000fe200000e0000 */
[----:B------:R-:W-:Y:S01]  /*7f80*/  IMAD.U32 R92, RZ, RZ, UR43 ;  /* 0x0000002bff5c7e24 */ /* 0x000fe2000f8e00ff */
[----:B------:R-:W-:Y:S01]  /*7f90*/  LOP3.LUT R21, R57, 0xffffe000, RZ, 0xc0, !PT ;  /* 0xffffe00039157812 */ /* 0x000fe200078ec0ff */
[----:B-1----:R-:W-:Y:S01]  /*7fa0*/  IMAD.U32 R91, RZ, RZ, UR37 ;  /* 0x00000025ff5b7e24 */ /* 0x002fe2000f8e00ff */
        /* <DEDUP_REMOVED lines=8> */
[----:B------:R-:W-:Y:S03]  /*8030*/  @P6 SHF.L.U32 R93, R90, 0x1f, RZ ;  /* 0x0000001f5a5d6819 */ /* 0x000fe600000006ff */
        /* <DEDUP_REMOVED lines=83> */
.L_x_126:
[----:B------:R-:W-:Y:S05]  /*8570*/  BSYNC.RECONVERGENT B0 ;  /* 0x0000000000007941 */ /* 0x000fea0003800200 */
.L_x_125:
        /* <DEDUP_REMOVED lines=18> */
[----:B------:R-:W-:Y:S04]  /*86a0*/  SHF.L.U32 R5, R90, 0x1f, RZ ;  /* 0x0000001f5a057819 */ /* 0x000fe800000006ff */
[----:B------:R-:W1:Y:S02]  /*86b0*/  SYNCS.PHASECHK.TRANS64.TRYWAIT P0, [R92+URZ+0x20], R5 ;  /* 0x000020055c0075a7 */ /* 0x000e6400080011ff */
[----:B-1----:R-:W-:Y:S05]  /*86c0*/  @!P0 BRA `(.L_x_131) ;  /* 0x00000034002c8947 */ /* 0x002fea0003800000 */
.L_x_130:
[----:B------:R-:W-:Y:S05]  /*86d0*/  BSYNC B0 ;  /* 0x0000000000007941 */ /* 0x000fea0003800000 */
.L_x_129:
[----:B------:R-:W-:Y:S01]  /*86e0*/  ISETP.NE.AND P0, PT, R89, RZ, PT ;  /* 0x000000ff5900720c */ /* 0x000fe20003f05270 */
[----:B------:R-:W-:Y:S11]  /*86f0*/  VIADD R88, R88, 0x1 ;  /* 0x0000000158587836 */ /* 0x000ff60000000000 */
[----:B------:R-:W-:Y:S01]  /*8700*/  @!UPT UIADD3 URZ, UPT, UPT, URZ, URZ, URZ ;  /* 0x000000fffffff290 */ /* 0x000fe2000fffe0ff */
[----:B------:R2:W4:Y:S04]  /*8710*/  @P0 LDS.128 R56, [R4] ;  /* 0x0000000004380984 */ /* 0x0005280000000c00 */
[----:B------:R2:W2:Y:S04]  /*8720*/  @P0 LDS.128 R52, [R3+0x10] ;  /* 0x0000100003340984 */ /* 0x0004a80000000c00 */
[----:B------:R2:W2:Y:S04]  /*8730*/  @P0 LDS.128 R48, [R2+0x20] ;  /* 0x0000200002300984 */ /* 0x0004a80000000c00 */
[----:B------:R2:W2:Y:S01]  /*8740*/  @P0 LDS.128 R44, [R0+0x30] ;  /* 0x00003000002c0984 */ /* 0x0004a20000000c00 */
[C---:B------:R-:W-:Y:S04]  /*8750*/  ISETP.NE.AND P0, PT, R88.reuse, 0x4, PT ;  /* 0x000000045800780c */ /* 0x040fe80003f05270 */
[----:B-1----:R-:W-:Y:S02]  /*8760*/  SEL R5, RZ, 0x1, P0 ;  /* 0x00000001ff057807 */ /* 0x002fe40000000000 */
[----:B------:R-:W-:Y:S02]  /*8770*/  SEL R88, R88, RZ, P0 ;  /* 0x000000ff58587207 */ /* 0x000fe40000000000 */
[----:B------:R-:W-:Y:S02]  /*8780*/  LOP3.LUT R90, R90, R5, RZ, 0x3c, !PT ;  /* 0x000000055a5a7212 */ /* 0x000fe400078e3cff */
.L_x_128:
[----:B------:R-:W-:Y:S05]  /*8790*/  BSYNC B1 ;  /* 0x0000000000017941 */ /* 0x000fea0003800000 */
.L_x_127:
        /* <DEDUP_REMOVED lines=21> */
.L_x_132:
[----:B----4-:R-:W-:Y:S01]  /*88f0*/  LOP3.LUT R20, R56, 0xffffe000, RZ, 0xc0, !PT ;  /* 0xffffe00038147812 */ /* 0x010fe200078ec0ff */
        /* <DEDUP_REMOVED lines=11> */
[----:B-1----:R-:W1:Y:S10]  /*89b0*/  LDTM.x16 R4, tmem[UR4+0x40] ;  /* 0x00004004000479ee */ /* 0x002e740008240000 */
        /* <DEDUP_REMOVED lines=31> */
[----:B------:R1:W-:Y:S01]  /*8bb0*/  STS.128 [R79], R36 ;  /* 0x000000244f007388 */ /* 0x0003e20000000c00 */
        /* <DEDUP_REMOVED lines=45> */
[----:B------:R-:W-:Y:S02]  /*8e90*/  UIADD3 UR8, UP0, UPT, UR52, 0x680, URZ ;  /* 0x0000068034087890 */ /* 0x000fe4000ff1e0ff */
[----:B------:R-:W-:Y:S02]  /*8ea0*/  UIADD3 UR5, UPT, UPT, UR41, 0x40, URZ ;  /* 0x0000004029057890 */ /* 0x000fe4000fffe0ff */
[----:B------:R-:W-:Y:S01]  /*8eb0*/  MOV R73, UR10 ;  /* 0x0000000a00497c02 */ /* 0x000fe20008000f00 */
[----:B------:R-:W-:Y:S01]  /*8ec0*/  UIADD3.X UR9, UPT, UPT, URZ, UR53, URZ, UP0, !UPT ;  /* 0x00000035ff097290 */ /* 0x000fe200087fe4ff */
[----:B------:R-:W-:Y:S02]  /*8ed0*/  UMOV UR6, UR42 ;  /* 0x0000002a00067c82 */ /* 0x000fe40008000000 */
[----:B------:R-:W-:Y:S01]  /*8ee0*/  R2UR UR4, R73 ;  /* 0x00000000490472ca */ /* 0x000fe200000e0000 */
[----:B------:R-:W-:Y:S11]  /*8ef0*/  UMOV UR7, UR36 ;  /* 0x0000002400077c82 */ /* 0x000ff60008000000 */
[----:B------:R-:W-:Y:S01]  /*8f00*/  @!UPT UIADD3 URZ, UPT, UPT, URZ, URZ, URZ ;  /* 0x000000fffffff290 */ /* 0x000fe2000fffe0ff */
[----:B------:R2:W-:Y:S01]  /*8f10*/  UTMASTG.3D [UR4], [UR8] ;  /* 0x00000004080073b5 */ /* 0x0005e20008010000 */
[----:B------:R0:W-:Y:S01]  /*8f20*/  UTMACMDFLUSH ;  /* 0x00000000000079b7 */ /* 0x0001e20000000000 */
[----:B--2---:R-:W-:Y:S04]  /*8f30*/  DEPBAR.LE SB0, 0x1 ;  /* 0x000080400000791a */ /* 0x004fe80000000000 */
.L_x_134:
[----:B------:R-:W-:Y:S05]  /*8f40*/  BSYNC.RECONVERGENT B0 ;  /* 0x0000000000007941 */ /* 0x000fea0003800200 */
.L_x_133:
        /* <DEDUP_REMOVED lines=21> */
.L_x_138:
[----:B------:R-:W-:Y:S05]  /*90a0*/  BSYNC B0 ;  /* 0x0000000000007941 */ /* 0x000fea0003800000 */
.L_x_137:
        /* <DEDUP_REMOVED lines=11> */
.L_x_136:
[----:B------:R-:W-:Y:S05]  /*9160*/  BSYNC B1 ;  /* 0x0000000000017941 */ /* 0x000fea0003800000 */
.L_x_135:
        /* <DEDUP_REMOVED lines=21> */
.L_x_140:
        /* <DEDUP_REMOVED lines=98> */
.L_x_142:
[----:B------:R-:W-:Y:S05]  /*98e0*/  BSYNC.RECONVERGENT B0 ;  /* 0x0000000000007941 */ /* 0x000fea0003800200 */
.L_x_141:
        /* <DEDUP_REMOVED lines=21> */
.L_x_146:
[----:B------:R-:W-:Y:S05]  /*9a40*/  BSYNC B0 ;  /* 0x0000000000007941 */ /* 0x000fea0003800000 */
.L_x_145:
        /* <DEDUP_REMOVED lines=11> */
.L_x_144:
[----:B------:R-:W-:Y:S05]  /*9b00*/  BSYNC B1 ;  /* 0x0000000000017941 */ /* 0x000fea0003800000 */
.L_x_143:
        /* <DEDUP_REMOVED lines=21> */
.L_x_148:
        /* <DEDUP_REMOVED lines=98> */
.L_x_150:
[----:B------:R-:W-:Y:S05]  /*a280*/  BSYNC.RECONVERGENT B0 ;  /* 0x0000000000007941 */ /* 0x000fea0003800200 */
.L_x_149:
        /* <DEDUP_REMOVED lines=13> */
[C---:B------:R-:W-:Y:S01]  /*a360*/  @P1 IMAD R3, R88.reuse, 0x2000, R79 ;  /* 0x0000200058031824 */ /* 0x040fe200078e024f */
[C---:B------:R-:W-:Y:S01]  /*a370*/  @P1 LEA R0, R88.reuse, R77, 0xd ;  /* 0x0000004d58001211 */ /* 0x040fe200078e68ff */
[C---:B------:R-:W-:Y:S02]  /*a380*/  @P1 IMAD R2, R88.reuse, 0x2000, R78 ;  /* 0x0000200058021824 */ /* 0x040fe400078e024e */
[----:B------:R-:W-:Y:S01]  /*a390*/  @P1 IMAD R88, R88, 0x2000, R85 ;  /* 0x0000200058581824 */ /* 0x000fe200078e0255 */
[----:B------:R-:W-:Y:S06]  /*a3a0*/  @P0 BRA `(.L_x_154) ;  /* 0x00000000000c0947 */ /* 0x000fec0003800000 */
[----:B-1----:R-:W-:Y:S04]  /*a3b0*/  SHF.L.U32 R5, R90, 0x1f, RZ ;  /* 0x0000001f5a057819 */ /* 0x002fe800000006ff */
[----:B------:R-:W1:Y:S02]  /*a3c0*/  SYNCS.PHASECHK.TRANS64.TRYWAIT P0, [R92+URZ+0x20], R5 ;  /* 0x000020055c0075a7 */ /* 0x000e6400080011ff */
[----:B-1----:R-:W-:Y:S05]  /*a3d0*/  @!P0 BRA `(.L_x_155) ;  /* 0x0000001800248947 */ /* 0x002fea0003800000 */
.L_x_154:
[----:B------:R-:W-:Y:S05]  /*a3e0*/  BSYNC B0 ;  /* 0x0000000000007941 */ /* 0x000fea0003800000 */
.L_x_153:
[----:B------:R-:W-:Y:S11]  /*a3f0*/  ISETP.NE.AND P0, PT, R89, RZ, PT ;  /* 0x000000ff5900720c */ /* 0x000ff60003f05270 */
[----:B------:R-:W-:Y:S02]  /*a400*/  @!UPT UIADD3 URZ, UPT, UPT, URZ, URZ, URZ ;  /* 0x000000fffffff290 */ /* 0x000fe4000fffe0ff */
[----:B------:R2:W4:Y:S04]  /*a410*/  @P0 LDS.128 R56, [R3] ;  /* 0x0000000003380984 */ /* 0x0005280000000c00 */
[----:B------:R2:W1:Y:S04]  /*a420*/  @P0 LDS.128 R52, [R2+0x10] ;  /* 0x0000100002340984 */ /* 0x0004680000000c00 */
[----:B------:R2:W1:Y:S04]  /*a430*/  @P0 LDS.128 R48, [R0+0x20] ;  /* 0x0000200000300984 */ /* 0x0004680000000c00 */
[----:B------:R2:W1:Y:S02]  /*a440*/  @P0 LDS.128 R44, [R88+0x30] ;  /* 0x00003000582c0984 */ /* 0x0004640000000c00 */
.L_x_152:
[----:B------:R-:W-:Y:S05]  /*a450*/  BSYNC B1 ;  /* 0x0000000000017941 */ /* 0x000fea0003800000 */
.L_x_151:
        /* <DEDUP_REMOVED lines=21> */
.L_x_156:
[----:B------:R-:W-:Y:S01]  /*a5b0*/  ISETP.NE.AND P0, PT, R81, RZ, PT ;  /* 0x000000ff5100720c */ /* 0x000fe20003f05270 */
[----:B------:R-:W-:Y:S05]  /*a5c0*/  WARPSYNC.ALL ;  /* 0x0000000000007948 */ /* 0x000fea0003800000 */
[----:B------:R-:W-:Y:S01]  /*a5d0*/  R2UR UR4, R34 ;  /* 0x00000000220472ca */ /* 0x000fe200000e0000 */
[----:B------:R-:W-:Y:S01]  /*a5e0*/  BSSY.RECONVERGENT B0, `(.L_x_157) ;  /* 0x000005c000007945 */ /* 0x000fe20003800200 */
[----:B------:R-:W-:Y:S02]  /*a5f0*/  R2UR UR5, R87 ;  /* 0x00000000570572ca */ /* 0x000fe400000e0000 */
[----:B----4-:R-:W-:Y:S02]  /*a600*/  LOP3.LUT R0, R56, 0xffffe000, RZ, 0xc0, !PT ;  /* 0xffffe00038007812 */ /* 0x010fe400078ec0ff */
[----:B------:R-:W-:Y:S02]  /*a610*/  LOP3.LUT R2, R57, 0xffffe000, RZ, 0xc0, !PT ;  /* 0xffffe00039027812 */ /* 0x000fe400078ec0ff */
[----:B------:R-:W-:Y:S02]  /*a620*/  LOP3.LUT R3, R58, 0xffffe000, RZ, 0xc0, !PT ;  /* 0xffffe0003a037812 */ /* 0x000fe400078ec0ff */
[----:B------:R-:W-:Y:S02]  /*a630*/  LOP3.LUT R20, R59, 0xffffe000, RZ, 0xc0, !PT ;  /* 0xffffe0003b147812 */ /* 0x000fe400078ec0ff */
[----:B-1----:R-:W-:Y:S01]  /*a640*/  LOP3.LUT R21, R52, 0xffffe000, RZ, 0xc0, !PT ;  /* 0xffffe00034157812 */ /* 0x002fe200078ec0ff */
[----:B------:R-:W1:Y:S01]  /*a650*/  LDTM.x16 R4, tmem[UR4+0x70] ;  /* 0x00007004000479ee */ /* 0x000e620008240000 */
[----:B------:R-:W-:Y:S01]  /*a660*/  LOP3.LUT R36, R53, 0xffffe000, RZ, 0xc0, !PT ;  /* 0xffffe00035247812 */ /* 0x000fe200078ec0ff */
[----:B------:R-:W-:Y:S01]  /*a670*/  UIADD3 UR5, UPT, UPT, UR5, 0xb0, URZ ;  /* 0x000000b005057890 */ /* 0x000fe2000fffe0ff */
[----:B------:R-:W-:Y:S01]  /*a680*/  LOP3.LUT R37, R54, 0xffffe000, RZ, 0xc0, !PT ;  /* 0xffffe00036257812 */ /* 0x000fe200078ec0ff */
[----:B------:R-:W-:Y:S01]  /*a690*/  NOP ;  /* 0x0000000000007918 */ /* 0x000fe20000000000 */
[----:B------:R-:W-:Y:S01]  /*a6a0*/  LOP3.LUT R38, R55, 0xffffe000, RZ, 0xc0, !PT ;  /* 0xffffe00037267812 */ /* 0x000fe200078ec0ff */
[----:B------:R-:W-:Y:S01]  /*a6b0*/  UPRMT UR5, UR37, 0x654, UR5 ;  /* 0x0000065425057896 */ /* 0x000fe20008000005 */
[----:B------:R-:W-:Y:S02]  /*a6c0*/  LOP3.LUT R39, R48, 0xffffe000, RZ, 0xc0, !PT ;  /* 0xffffe00030277812 */ /* 0x000fe400078ec0ff */
[----:B------:R-:W-:Y:S02]  /*a6d0*/  LOP3.LUT R40, R49, 0xffffe000, RZ, 0xc0, !PT ;  /* 0xffffe00031287812 */ /* 0x000fe400078ec0ff */
[----:B------:R-:W-:Y:S02]  /*a6e0*/  LOP3.LUT R41, R50, 0xffffe000, RZ, 0xc0, !PT ;  /* 0xffffe00032297812 */ /* 0x000fe400078ec0ff */
[----:B------:R-:W-:Y:S02]  /*a6f0*/  LOP3.LUT R42, R51, 0xffffe000, RZ, 0xc0, !PT ;  /* 0xffffe000332a7812 */ /* 0x000fe400078ec0ff */
[----:B-1----:R-:W-:Y:S01]  /*a700*/  SYNCS.ARRIVE.TRANS64.RED.A1T0 RZ, [UR5], RZ ;  /* 0x000000ffffff79a7 */ /* 0x002fe20008100405 */
[----:B------:R-:W-:Y:S02]  /*a710*/  LOP3.LUT R43, R44, 0xffffe000, RZ, 0xc0, !PT ;  /* 0xffffe0002c2b7812 */ /* 0x000fe400078ec0ff */
[----:B------:R-:W-:Y:S02]  /*a720*/  LOP3.LUT R44, R45, 0xffffe000, RZ, 0xc0, !PT ;  /* 0xffffe0002d2c7812 */ /* 0x000fe400078ec0ff */
[----:B------:R-:W-:Y:S02]  /*a730*/  LOP3.LUT R45, R46, 0xffffe000, RZ, 0xc0, !PT ;  /* 0xffffe0002e2d7812 */ /* 0x000fe400078ec0ff */
[----:B------:R-:W-:Y:S01]  /*a740*/  LOP3.LUT R46, R47, 0xffffe000, RZ, 0xc0, !PT ;  /* 0xffffe0002f2e7812 */ /* 0x000fe200078ec0ff */
[C---:B------:R-:W-:Y:S01]  /*a750*/  FMUL R4, R32.reuse, R4 ;  /* 0x0000000420047220 */ /* 0x040fe20000400000 */
[C---:B------:R-:W-:Y:S01]  /*a760*/  FMUL R5, R32.reuse, R5 ;  /* 0x0000000520057220 */ /* 0x040fe20000400000 */
[C---:B------:R-:W-:Y:S01]  /*a770*/  FMUL R6, R32.reuse, R6 ;  /* 0x0000000620067220 */ /* 0x040fe20000400000 */
[C---:B------:R-:W-:Y:S01]  /*a780*/  FMUL R7, R32.reuse, R7 ;  /* 0x0000000720077220 */ /* 0x040fe20000400000 */
[C---:B------:R-:W-:Y:S01]  /*a790*/  FFMA R4, R35.reuse, R0, R4 ;  /* 0x0000000023047223 */ /* 0x040fe20000000004 */
[C---:B------:R-:W-:Y:S01]  /*a7a0*/  FFMA R5, R35.reuse, R2, R5 ;  /* 0x0000000223057223 */ /* 0x040fe20000000005 */
[C---:B------:R-:W-:Y:S01]  /*a7b0*/  FFMA R6, R35.reuse, R3, R6 ;  /* 0x0000000323067223 */ /* 0x040fe20000000006 */
[C---:B------:R-:W-:Y:S01]  /*a7c0*/  FFMA R7, R35.reuse, R20, R7 ;  /* 0x0000001423077223 */ /* 0x040fe20000000007 */
[C---:B------:R-:W-:Y:S01]  /*a7d0*/  FMUL R8, R32.reuse, R8 ;  /* 0x0000000820087220 */ /* 0x040fe20000400000 */
        /* <DEDUP_REMOVED lines=9> */
[----:B------:R-:W-:Y:S01]  /*a870*/  F2FP.TF32.F32.PACK_B R7, R7 ;  /* 0x00000007ff07723e */ /* 0x000fe200024050ff */
[C---:B------:R-:W-:Y:S01]  /*a880*/  FFMA R11, R35.reuse, R38, R11 ;  /* 0x00000026230b7223 */ /* 0x040fe2000000000b */
[C---:B------:R-:W-:Y:S01]  /*a890*/  FMUL R12, R32.reuse, R12 ;  /* 0x0000000c200c7220 */ /* 0x040fe20000400000 */
[----:B------:R-:W-:Y:S01]  /*a8a0*/  F2FP.TF32.F32.PACK_B R8, R8 ;  /* 0x00000008ff08723e */ /* 0x000fe200024050ff */
[C---:B------:R-:W-:Y:S01]  /*a8b0*/  FMUL R13, R32.reuse, R13 ;  /* 0x0000000d200d7220 */ /* 0x040fe20000400000 */
[----:B------:R1:W-:Y:S01]  /*a8c0*/  STS.128 [R79+0x6000], R4 ;  /* 0x006000044f007388 */ /* 0x0003e20000000c00 */
        /* <DEDUP_REMOVED lines=8> */
[C---:B------:R-:W-:Y:S01]  /*a950*/  FFMA R15, R35.reuse, R42, R15 ;  /* 0x0000002a230f7223 */ /* 0x040fe2000000000f */
[C---:B------:R-:W-:Y:S01]  /*a960*/  FMUL R16, R32.reuse, R16 ;  /* 0x0000001020107220 */ /* 0x040fe20000400000 */
[----:B------:R-:W-:Y:S01]  /*a970*/  F2FP.TF32.F32.PACK_B R12, R12 ;  /* 0x0000000cff0c723e */ /* 0x000fe200024050ff */
[----:B------:R1:W-:Y:S01]  /*a980*/  STS.128 [R78+0x6010], R8 ;  /* 0x006010084e007388 */ /* 0x0003e20000000c00 */
[C---:B------:R-:W-:Y:S01]  /*a990*/  FMUL R17, R32.reuse, R17 ;  /* 0x0000001120117220 */ /* 0x040fe20000400000 */
[C---:B------:R-:W-:Y:S01]  /*a9a0*/  FMUL R18, R32.reuse, R18 ;  /* 0x0000001220127220 */ /* 0x040fe20000400000 */
[----:B------:R-:W-:Y:S01]  /*a9b0*/  FMUL R19, R32, R19 ;  /* 0x0000001320137220 */ /* 0x000fe20000400000 */
[----:B------:R-:W-:Y:S01]  /*a9c0*/  F2FP.TF32.F32.PACK_B R13, R13 ;  /* 0x0000000dff0d723e */ /* 0x000fe200024050ff */
[C---:B------:R-:W-:Y:S01]  /*a9d0*/  FFMA R16, R35.reuse, R43, R16 ;  /* 0x0000002b23107223 */ /* 0x040fe20000000010 */
[----:B------:R-:W-:Y:S01]  /*a9e0*/  F2FP.TF32.F32.PACK_B R14, R14 ;  /* 0x0000000eff0e723e */ /* 0x000fe200024050ff */
[C---:B------:R-:W-:Y:S01]  /*a9f0*/  FFMA R17, R35.reuse, R44, R17 ;  /* 0x0000002c23117223 */ /* 0x040fe20000000011 */
[----:B------:R-:W-:Y:S01]  /*aa00*/  F2FP.TF32.F32.PACK_B R15, R15 ;  /* 0x0000000fff0f723e */ /* 0x000fe200024050ff */
[C---:B------:R-:W-:Y:S01]  /*aa10*/  FFMA R18, R35.reuse, R45, R18 ;  /* 0x0000002d23127223 */ /* 0x040fe20000000012 */
[----:B------:R-:W-:Y:S01]  /*aa20*/  FFMA R19, R35, R46, R19 ;  /* 0x0000002e23137223 */ /* 0x000fe20000000013 */
[----:B------:R-:W-:Y:S02]  /*aa30*/  F2FP.TF32.F32.PACK_B R16, R16 ;  /* 0x00000010ff10723e */ /* 0x000fe400024050ff */
[----:B------:R1:W-:Y:S01]  /*aa40*/  STS.128 [R77+0x6020], R12 ;  /* 0x0060200c4d007388 */ /* 0x0003e20000000c00 */
[----:B------:R-:W-:Y:S02]  /*aa50*/  F2FP.TF32.F32.PACK_B R17, R17 ;  /* 0x00000011ff11723e */ /* 0x000fe400024050ff */
        /* <DEDUP_REMOVED lines=20> */
.L_x_158:
[----:B------:R-:W-:Y:S05]  /*aba0*/  BSYNC.RECONVERGENT B0 ;  /* 0x0000000000007941 */ /* 0x000fea0003800200 */
.L_x_157:
[----:B------:R-:W-:Y:S01]  /*abb0*/  BAR.SYNC.DEFER_BLOCKING 0x1, 0x80 ;  /* 0x0042000000007b1d */ /* 0x000fe20000010000 */
[----:B------:R-:W-:Y:S01]  /*abc0*/  UISETP.NE.AND UP0, UPT, UR49, -0x8, UPT ;  /* 0xfffffff83100788c */ /* 0x000fe2000bf05270 */
[----:B------:R-:W-:Y:S08]  /*abd0*/  IADD3 R0, PT, PT, R30, 0x1, RZ ;  /* 0x000000011e007810 */ /* 0x000ff00007ffe0ff */
[----:B------:R-:W-:Y:S05]  /*abe0*/  BRA.U !UP0, `(.L_x_159) ;  /* 0x0000000108287547 */ /* 0x000fea000b800000 */
[----:B------:R-:W-:Y:S01]  /*abf0*/  ISETP.NE.AND P0, PT, R86, RZ, PT ;  /* 0x000000ff5600720c */ /* 0x000fe20003f05270 */
[----:B------:R-:W-:Y:S01]  /*ac00*/  IMAD.U32 R3, RZ, RZ, UR51 ;  /* 0x00000033ff037e24 */ /* 0x000fe2000f8e00ff */
[----:B------:R-:W-:Y:S01]  /*ac10*/  UIADD3 UR51, UPT, UPT, UR51, 0x1, URZ ;  /* 0x0000000133337890 */ /* 0x000fe2000fffe0ff */
[----:B------:R-:W-:Y:S03]  /*ac20*/  IMAD.U32 R2, RZ, RZ, UR37 ;  /* 0x00000025ff027e24 */ /* 0x000fe6000f8e00ff */
[----:B------:R-:W-:Y:S04]  /*ac30*/  UISETP.NE.AND UP0, UPT, UR51, 0x4, UPT ;  /* 0x000000043300788c */ /* 0x000fe8000bf05270 */
[----:B------:R-:W-:Y:S03]  /*ac40*/  USEL UR51, UR51, URZ, UP0 ;  /* 0x000000ff33337287 */ /* 0x000fe60008000000 */
[----:B------:R-:W-:Y:S05]  /*ac50*/  @P0 LEA R3, R3, UR48, 0x3 ;  /* 0x0000003003030c11 */ /* 0x000fea000f8e18ff */
[----:B------:R-:W-:Y:S05]  /*ac60*/  @P0 VIADD R3, R3, 0x40 ;  /* 0x0000004003030836 */ /* 0x000fea0000000000 */
[----:B------:R-:W-:Y:S04]  /*ac70*/  @P0 PRMT R2, R2, 0x654, R3 ;  /* 0x0000065402020816 */ /* 0x000fe80000000003 */
[----:B------:R2:W-:Y:S03]  /*ac80*/  @P0 SYNCS.ARRIVE.TRANS64.RED.A1T0 RZ, [R2+URZ], RZ ;  /* 0x000000ff02ff09a7 */ /* 0x0005e600081004ff */
.L_x_159:
[----:B------:R-:W-:Y:S01]  /*ac90*/  ISETP.NE.AND P2, PT, R82, RZ, PT ;  /* 0x000000ff5200720c */ /* 0x000fe20003f45270 */
[----:B------:R-:W-:Y:S01]  /*aca0*/  UIADD3 UR49, UPT, UPT, UR49, 0x8, URZ ;  /* 0x0000000831317890 */ /* 0x000fe2000fffe0ff */
[----:B------:R-:W-:Y:S01]  /*acb0*/  ISETP.NE.AND P0, PT, R84, 0x2, PT ;  /* 0x000000025400780c */ /* 0x000fe20003f05270 */
[----:B------:R-:W-:Y:S01]  /*acc0*/  IMAD.IADD R20, R29, 0x1, R66 ;  /* 0x000000011d147824 */ /* 0x000fe200078e0242 */
[----:B------:R-:W-:Y:S01]  /*acd0*/  ISETP.NE.AND P1, PT, R0, 0x4, PT ;  /* 0x000000040000780c */ /* 0x000fe20003f25270 */
[----:B------:R-:W-:Y:S01]  /*ace0*/  IMAD.IADD R21, R31, 0x1, R68 ;  /* 0x000000011f157824 */ /* 0x000fe200078e0244 */
[----:B--2---:R-:W-:Y:S02]  /*acf0*/  SEL R2, RZ, 0x1, P0 ;  /* 0x00000001ff027807 */ /* 0x004fe40000000000 */
[----:B------:R-:W-:Y:S02]  /*ad00*/  SEL R3, RZ, 0x1, P1 ;  /* 0x00000001ff037807 */ /* 0x000fe40000800000 */
[----:B------:R-:W-:Y:S02]  /*ad10*/  LOP3.LUT R75, R75, R2, RZ, 0x3c, !PT ;  /* 0x000000024b4b7212 */ /* 0x000fe400078e3cff */
[----:B------:R-:W-:Y:S02]  /*ad20*/  LOP3.LUT R76, R76, R3, RZ, 0x3c, !PT ;  /* 0x000000034c4c7212 */ /* 0x000fe400078e3cff */
[----:B------:R-:W-:Y:S02]  /*ad30*/  @P2 R2UR UR36, R74 ;  /* 0x000000004a2422ca */ /* 0x000fe400000e0000 */
[----:B------:R-:W-:Y:S02]  /*ad40*/  SEL R84, R84, RZ, P0 ;  /* 0x000000ff54547207 */ /* 0x000fe40000000000 */
[----:B------:R-:W-:Y:S01]  /*ad50*/  SEL R30, R0, RZ, P1 ;  /* 0x000000ff001e7207 */ /* 0x000fe20000800000 */
[----:B------:R-:W-:Y:S10]  /*ad60*/  @P2 BRA `(.L_x_160) ;  /* 0xffffffa400a82947 */ /* 0x000ff4000383ffff */
[----:B------:R-:W-:-:S09]  /*ad70*/  UISETP.NE.AND UP0, UPT, UR50, URZ, UPT ;  /* 0x000000ff3200728c */ /* 0x000fd2000bf05270 */
[----:B------:R-:W-:Y:S05]  /*ad80*/  BRA.U !UP0, `(.L_x_161) ;  /* 0x0000000108487547 */ /* 0x000fea000b800000 */
[----:B------:R-:W2:Y:S02]  /*ad90*/  LDCU.64 UR4, c[0x0][0x890] ;  /* 0x00011200ff0477ac */ /* 0x000ea40008000a00 */
[----:B--2---:R-:W-:-:S04]  /*ada0*/  UISETP.NE.U32.AND UP0, UPT, UR4, URZ, UPT ;  /* 0x000000ff0400728c */ /* 0x004fc8000bf05070 */
[----:B------:R-:W-:-:S09]  /*adb0*/  UISETP.NE.AND.EX UP0, UPT, UR5, URZ, UPT, UP0 ;  /* 0x000000ff0500728c */ /* 0x000fd2000bf05300 */
[----:B------:R-:W-:Y:S05]  /*adc0*/  BRA.U UP0, `(.L_x_162) ;  /* 0x00000001000c7547 */ /* 0x000fea000b800000 */
[----:B------:R-:W-:-:S13]  /*add0*/  FSETP.NEU.AND P0, PT, R35, RZ, PT ;  /* 0x000000ff2300720b */ /* 0x000fda0003f0d000 */
[----:B------:R-:W-:Y:S05]  /*ade0*/  @!P0 EXIT ;  /* 0x000000000000894d */ /* 0x000fea0003800000 */
[----:B------:R-:W-:Y:S05]  /*adf0*/  BRA `(.L_x_161) ;  /* 0x00000000002c7947 */ /* 0x000fea0003800000 */
.L_x_162:
[----:B------:R-:W-:Y:S01]  /*ae00*/  ISETP.NE.AND P0, PT, R83, RZ, PT ;  /* 0x000000ff5300720c */ /* 0x000fe20003f05270 */
[----:B------:R-:W-:-:S12]  /*ae10*/  BSSY.RECONVERGENT B0, `(.L_x_161) ;  /* 0x0000009000007945 */ /* 0x000fd80003800200 */
[----:B------:R-:W-:Y:S05]  /*ae20*/  @P0 BRA `(.L_x_163) ;  /* 0x0000000000140947 */ /* 0x000fea0003800000 */
[----:B------:R-:W2:Y:S02]  /*ae30*/  LDCU.64 UR4, c[0x0][0x888] ;  /* 0x00011100ff0477ac */ /* 0x000ea40008000a00 */
[----:B--2---:R-:W-:-:S04]  /*ae40*/  ISETP.NE.U32.AND P0, PT, RZ, UR4, PT ;  /* 0x00000004ff007c0c */ /* 0x004fc8000bf05070 */
[----:B------:R-:W-:-:S13]  /*ae50*/  ISETP.NE.AND.EX P0, PT, RZ, UR5, PT, P0 ;  /* 0x00000005ff007c0c */ /* 0x000fda000bf05300 */
[----:B------:R-:W-:Y:S05]  /*ae60*/  @!P0 EXIT ;  /* 0x000000000000894d */ /* 0x000fea0003800000 */
[----:B------:R-:W-:Y:S05]  /*ae70*/  BRA `(.L_x_164) ;  /* 0x0000000000087947 */ /* 0x000fea0003800000 */
.L_x_163:
[----:B------:R-:W-:-:S13]  /*ae80*/  FSETP.NEU.AND P0, PT, R35, RZ, PT ;  /* 0x000000ff2300720b */ /* 0x000fda0003f0d000 */
[----:B------:R-:W-:Y:S05]  /*ae90*/  @!P0 EXIT ;  /* 0x000000000000894d */ /* 0x000fea0003800000 */
.L_x_164:
[----:B------:R-:W-:Y:S05]  /*aea0*/  BSYNC.RECONVERGENT B0 ;  /* 0x0000000000007941 */ /* 0x000fea0003800200 */
.L_x_161:
[----:B------:R-:W-:Y:S01]  /*aeb0*/  ULEA UR4, UR51, UR48, 0x3 ;  /* 0x0000003033047291 */ /* 0x000fe2000f8e18ff */
[----:B------:R-:W-:-:S04]  /*aec0*/  DEPBAR.LE SB0, 0x0 ;  /* 0x000080000000791a */ /* 0x000fc80000000000 */
[----:B------:R-:W-:-:S04]  /*aed0*/  UIADD3 UR4, UPT, UPT, UR4, 0x40, URZ ;  /* 0x0000004004047890 */ /* 0x000fc8000fffe0ff */
[----:B------:R-:W-:-:S09]  /*aee0*/  UPRMT UR4, UR37, 0x654, UR4 ;  /* 0x0000065425047896 */ /* 0x000fd20008000004 */
[----:B------:R-:W-:Y:S01]  /*aef0*/  SYNCS.ARRIVE.TRANS64.RED.A1T0 RZ, [UR4], RZ ;  /* 0x000000ffffff79a7 */ /* 0x000fe20008100404 */
[----:B------:R-:W-:Y:S05]  /*af00*/  EXIT ;  /* 0x000000000000794d */ /* 0x000fea0003800000 */
.L_x_19:
[----:B--2---:R2:W1:Y:S02]  /*af10*/  SYNCS.PHASECHK.TRANS64.TRYWAIT P0, [R3+URZ+0xe0], R2 ;  /* 0x0000e002030075a7 */ /* 0x00446400080011ff */
[----:B-1----:R-:W-:Y:S05]  /*af20*/  @!P0 NANOSLEEP.SYNCS 0x989680 ;  /* 0x009896800000895d */ /* 0x002fea0003900000 */
[----:B------:R-:W1:Y:S02]  /*af30*/  @!P0 SYNCS.PHASECHK.TRANS64 P0, [R3+URZ+0xe0], R2 ;  /* 0x0000e002030085a7 */ /* 0x000e6400080010ff */
[----:B-1----:R-:W-:Y:S05]  /*af40*/  @!P0 BRA `(.L_x_19) ;  /* 0xfffffffc00f08947 */ /* 0x002fea000383ffff */
[----:B------:R-:W-:Y:S05]  /*af50*/  BRA `(.L_x_165) ;  /* 0xffffff6400947947 */ /* 0x000fea000383ffff */
.L_x_22:
[----:B-1----:R-:W-:-:S07]  /*af60*/  MOV R2, UR33 ;  /* 0x0000002100027c02 */ /* 0x002fce0008000f00 */
.L_x_166:
[----:B-1----:R1:W2:Y:S02]  /*af70*/  SYNCS.PHASECHK.TRANS64.TRYWAIT P0, [R2+URZ+0x10], R5 ;  /* 0x00001005020075a7 */ /* 0x0022a400080011ff */
[----:B--2---:R-:W-:Y:S05]  /*af80*/  @!P0 NANOSLEEP.SYNCS 0x989680 ;  /* 0x009896800000895d */ /* 0x004fea0003900000 */
[----:B------:R-:W2:Y:S02]  /*af90*/  @!P0 SYNCS.PHASECHK.TRANS64 P0, [R2+URZ+0x10], R5 ;  /* 0x00001005020085a7 */ /* 0x000ea400080010ff */
[----:B--2---:R-:W-:Y:S05]  /*afa0*/  @!P0 BRA `(.L_x_166) ;  /* 0xfffffffc00f08947 */ /* 0x004fea000383ffff */
[----:B------:R-:W-:Y:S05]  /*afb0*/  BRA `(.L_x_21) ;  /* 0xffffff6400e47947 */ /* 0x000fea000383ffff */
.L_x_28:
[----:B-1----:R-:W-:-:S07]  /*afc0*/  MOV R2, UR33 ;  /* 0x0000002100027c02 */ /* 0x002fce0008000f00 */
.L_x_167:
[----:B-1----:R1:W2:Y:S02]  /*afd0*/  SYNCS.PHASECHK.TRANS64.TRYWAIT P0, [R2+URZ+0x10], R5 ;  /* 0x00001005020075a7 */ /* 0x0022a400080011ff */
[----:B--2---:R-:W-:Y:S05]  /*afe0*/  @!P0 NANOSLEEP.SYNCS 0x989680 ;  /* 0x009896800000895d */ /* 0x004fea0003900000 */
[----:B------:R-:W2:Y:S02]  /*aff0*/  @!P0 SYNCS.PHASECHK.TRANS64 P0, [R2+URZ+0x10], R5 ;  /* 0x00001005020085a7 */ /* 0x000ea400080010ff */
[----:B--2---:R-:W-:Y:S05]  /*b000*/  @!P0 BRA `(.L_x_167) ;  /* 0xfffffffc00f08947 */ /* 0x004fea000383ffff */
[----:B------:R-:W-:Y:S05]  /*b010*/  BRA `(.L_x_27) ;  /* 0xffffff6800b87947 */ /* 0x000fea000383ffff */
.L_x_32:
[----:B-1----:R1:W2:Y:S02]  /*b020*/  SYNCS.PHASECHK.TRANS64.TRYWAIT P0, [R2+URZ+0x70], R3 ;  /* 0x00007003020075a7 */ /* 0x0022a400080011ff */
[----:B--2---:R-:W-:Y:S05]  /*b030*/  @!P0 NANOSLEEP.SYNCS 0x989680 ;  /* 0x009896800000895d */ /* 0x004fea0003900000 */
[----:B------:R-:W2:Y:S02]  /*b040*/  @!P0 SYNCS.PHASECHK.TRANS64 P0, [R2+URZ+0x70], R3 ;  /* 0x00007003020085a7 */ /* 0x000ea400080010ff */
[----:B--2---:R-:W-:Y:S05]  /*b050*/  @!P0 BRA `(.L_x_32) ;  /* 0xfffffffc00f08947 */ /* 0x004fea000383ffff */
[----:B------:R-:W-:Y:S05]  /*b060*/  BRA `(.L_x_168) ;  /* 0xffffff6c006c7947 */ /* 0x000fea000383ffff */
.L_x_36:
[----:B----4-:R-:W-:-:S07]  /*b070*/  MOV R0, UR4 ;  /* 0x0000000400007c02 */ /* 0x010fce0008000f00 */
.L_x_169:
[----:B-1----:R1:W2:Y:S02]  /*b080*/  SYNCS.PHASECHK.TRANS64.TRYWAIT P0, [R0+URZ], R3 ;  /* 0x00000003000075a7 */ /* 0x0022a400080011ff */
[----:B--2---:R-:W-:Y:S05]  /*b090*/  @!P0 NANOSLEEP.SYNCS 0x989680 ;  /* 0x009896800000895d */ /* 0x004fea0003900000 */
[----:B------:R-:W2:Y:S02]  /*b0a0*/  @!P0 SYNCS.PHASECHK.TRANS64 P0, [R0+URZ], R3 ;  /* 0x00000003000085a7 */ /* 0x000ea400080010ff */
[----:B--2---:R-:W-:Y:S05]  /*b0b0*/  @!P0 BRA `(.L_x_169) ;  /* 0xfffffffc00f08947 */ /* 0x004fea000383ffff */
[----:B------:R-:W-:Y:S05]  /*b0c0*/  BRA `(.L_x_170) ;  /* 0xffffff7000dc7947 */ /* 0x000fea000383ffff */
.L_x_39:
[----:B-1----:R1:W2:Y:S02]  /*b0d0*/  SYNCS.PHASECHK.TRANS64.TRYWAIT P0, [R0+URZ+0xd0], R5 ;  /* 0x0000d005000075a7 */ /* 0x0022a400080011ff */
[----:B--2---:R-:W-:Y:S05]  /*b0e0*/  @!P0 NANOSLEEP.SYNCS 0x989680 ;  /* 0x009896800000895d */ /* 0x004fea0003900000 */
[----:B------:R-:W2:Y:S02]  /*b0f0*/  @!P0 SYNCS.PHASECHK.TRANS64 P0, [R0+URZ+0xd0], R5 ;  /* 0x0000d005000085a7 */ /* 0x000ea400080010ff */
[----:B--2---:R-:W-:Y:S05]  /*b100*/  @!P0 BRA `(.L_x_39) ;  /* 0xfffffffc00f08947 */ /* 0x004fea000383ffff */
[----:B------:R-:W-:Y:S05]  /*b110*/  BRA `(.L_x_171) ;  /* 0xffffff7400387947 */ /* 0x000fea000383ffff */
.L_x_40:
[----:B------:R-:W-:-:S07]  /*b120*/  MOV R0, UR5 ;  /* 0x0000000500007c02 */ /* 0x000fce0008000f00 */
.L_x_172:
[----:B-1----:R1:W2:Y:S02]  /*b130*/  SYNCS.PHASECHK.TRANS64.TRYWAIT P0, [R0+URZ+0x80], R5 ;  /* 0x00008005000075a7 */ /* 0x0022a400080011ff */
[----:B--2---:R-:W-:Y:S05]  /*b140*/  @!P0 NANOSLEEP.SYNCS 0x989680 ;  /* 0x009896800000895d */ /* 0x004fea0003900000 */
[----:B------:R-:W2:Y:S02]  /*b150*/  @!P0 SYNCS.PHASECHK.TRANS64 P0, [R0+URZ+0x80], R5 ;  /* 0x00008005000085a7 */ /* 0x000ea400080010ff */
[----:B--2---:R-:W-:Y:S05]  /*b160*/  @!P0 BRA `(.L_x_172) ;  /* 0xfffffffc00f08947 */ /* 0x004fea000383ffff */
[----:B------:R-:W-:Y:S05]  /*b170*/  BRA `(.L_x_173) ;  /* 0xffffff7400487947 */ /* 0x000fea000383ffff */
.L_x_41:
[----:B-1----:R1:W2:Y:S02]  /*b180*/  SYNCS.PHASECHK.TRANS64.TRYWAIT P1, [R0+URZ+0x70], R5 ;  /* 0x00007005000075a7 */ /* 0x0022a400080211ff */
[----:B--2---:R-:W-:Y:S05]  /*b190*/  @!P1 NANOSLEEP.SYNCS 0x989680 ;  /* 0x009896800000995d */ /* 0x004fea0003900000 */
[----:B------:R-:W2:Y:S02]  /*b1a0*/  @!P1 SYNCS.PHASECHK.TRANS64 P1, [R0+URZ+0x70], R5 ;  /* 0x00007005000095a7 */ /* 0x000ea400080210ff */
[----:B--2---:R-:W-:Y:S05]  /*b1b0*/  @!P1 BRA `(.L_x_41) ;  /* 0xfffffffc00f09947 */ /* 0x004fea000383ffff */
[----:B------:R-:W-:Y:S05]  /*b1c0*/  BRA `(.L_x_174) ;  /* 0xffffff7400787947 */ /* 0x000fea000383ffff */
.L_x_44:
[----:B------:R-:W-:-:S07]  /*b1d0*/  MOV R0, UR5 ;  /* 0x0000000500007c02 */ /* 0x000fce0008000f00 */
.L_x_175:
[----:B-1----:R1:W2:Y:S02]  /*b1e0*/  SYNCS.PHASECHK.TRANS64.TRYWAIT P0, [R0+URZ+0x80], R3 ;  /* 0x00008003000075a7 */ /* 0x0022a400080011ff */
[----:B--2---:R-:W-:Y:S05]  /*b1f0*/  @!P0 NANOSLEEP.SYNCS 0x989680 ;  /* 0x009896800000895d */ /* 0x004fea0003900000 */
[----:B------:R-:W2:Y:S02]  /*b200*/  @!P0 SYNCS.PHASECHK.TRANS64 P0, [R0+URZ+0x80], R3 ;  /* 0x00008003000085a7 */ /* 0x000ea400080010ff */
[----:B--2---:R-:W-:Y:S05]  /*b210*/  @!P0 BRA `(.L_x_175) ;  /* 0xfffffffc00f08947 */ /* 0x004fea000383ffff */
[----:B------:R-:W-:Y:S05]  /*b220*/  BRA `(.L_x_43) ;  /* 0xffffff7400cc7947 */ /* 0x000fea000383ffff */
.L_x_51:
[----:B-1----:R1:W2:Y:S02]  /*b230*/  SYNCS.PHASECHK.TRANS64.TRYWAIT P1, [R0+URZ+0x70], R5 ;  /* 0x00007005000075a7 */ /* 0x0022a400080211ff */
[----:B--2---:R-:W-:Y:S05]  /*b240*/  @!P1 NANOSLEEP.SYNCS 0x989680 ;  /* 0x009896800000995d */ /* 0x004fea0003900000 */
[----:B------:R-:W2:Y:S02]  /*b250*/  @!P1 SYNCS.PHASECHK.TRANS64 P1, [R0+URZ+0x70], R5 ;  /* 0x00007005000095a7 */ /* 0x000ea400080210ff */
[----:B--2---:R-:W-:Y:S05]  /*b260*/  @!P1 BRA `(.L_x_51) ;  /* 0xfffffffc00f09947 */ /* 0x004fea000383ffff */
[----:B------:R-:W-:Y:S05]  /*b270*/  BRA `(.L_x_176) ;  /* 0xffffff7c005c7947 */ /* 0x000fea000383ffff */
.L_x_52:
[----:B------:R-:W-:-:S07]  /*b280*/  MOV R3, UR6 ;  /* 0x0000000600037c02 */ /* 0x000fce0008000f00 */
.L_x_177:
[----:B-1----:R1:W2:Y:S02]  /*b290*/  SYNCS.PHASECHK.TRANS64.TRYWAIT P0, [R3+URZ+0xb0], R0 ;  /* 0x0000b000030075a7 */ /* 0x0022a400080011ff */
[----:B--2---:R-:W-:Y:S05]  /*b2a0*/  @!P0 NANOSLEEP.SYNCS 0x989680 ;  /* 0x009896800000895d */ /* 0x004fea0003900000 */
[----:B------:R-:W2:Y:S02]  /*b2b0*/  @!P0 SYNCS.PHASECHK.TRANS64 P0, [R3+URZ+0xb0], R0 ;  /* 0x0000b000030085a7 */ /* 0x000ea400080010ff */
[----:B--2---:R-:W-:Y:S05]  /*b2c0*/  @!P0 BRA `(.L_x_177) ;  /* 0xfffffffc00f08947 */ /* 0x004fea000383ffff */
[----:B------:R-:W-:Y:S05]  /*b2d0*/  BRA `(.L_x_178) ;  /* 0xffffff7c00947947 */ /* 0x000fea000383ffff */
.L_x_55:
[----:B------:R-:W-:Y:S07]  /*b2e0*/  MOV R0, UR11 ;  /* 0x0000000b00007c02 */ /* 0x000fee0008000f00 */
.L_x_179:
[----:B-1----:R1:W2:Y:S02]  /*b2f0*/  SYNCS.PHASECHK.TRANS64.TRYWAIT P0, [R0+URZ], R3 ;  /* 0x00000003000075a7 */ /* 0x0022a400080011ff */
[----:B--2---:R-:W-:Y:S05]  /*b300*/  @!P0 NANOSLEEP.SYNCS 0x989680 ;  /* 0x009896800000895d */ /* 0x004fea0003900000 */
[----:B------:R-:W2:Y:S02]  /*b310*/  @!P0 SYNCS.PHASECHK.TRANS64 P0, [R0+URZ], R3 ;  /* 0x00000003000085a7 */ /* 0x000ea400080010ff */
[----:B--2---:R-:W-:Y:S05]  /*b320*/  @!P0 BRA `(.L_x_179) ;  /* 0xfffffffc00f08947 */ /* 0x004fea000383ffff */
[----:B------:R-:W-:Y:S05]  /*b330*/  BRA `(.L_x_54) ;  /* 0xffffff7c00b07947 */ /* 0x000fea000383ffff */
.L_x_58:
[----:B------:R-:W-:-:S07]  /*b340*/  MOV R0, UR6 ;  /* 0x0000000600007c02 */ /* 0x000fce0008000f00 */
.L_x_180:
[----:B--2---:R2:W4:Y:S02]  /*b350*/  SYNCS.PHASECHK.TRANS64.TRYWAIT P0, [R0+URZ], R3 ;  /* 0x00000003000075a7 */ /* 0x00452400080011ff */
[----:B----4-:R-:W-:Y:S05]  /*b360*/  @!P0 NANOSLEEP.SYNCS 0x989680 ;  /* 0x009896800000895d */ /* 0x010fea0003900000 */
[----:B------:R-:W4:Y:S02]  /*b370*/  @!P0 SYNCS.PHASECHK.TRANS64 P0, [R0+URZ], R3 ;  /* 0x00000003000085a7 */ /* 0x000f2400080010ff */
[----:B----4-:R-:W-:Y:S05]  /*b380*/  @!P0 BRA `(.L_x_180) ;  /* 0xfffffffc00f08947 */ /* 0x010fea000383ffff */
[----:B------:R-:W-:Y:S05]  /*b390*/  BRA `(.L_x_181) ;  /* 0xffffff8000dc7947 */ /* 0x000fea000383ffff */
.L_x_59:
[----:B------:R-:W-:-:S07]  /*b3a0*/  MOV R0, UR6 ;  /* 0x0000000600007c02 */ /* 0x000fce0008000f00 */
.L_x_182:
[----:B-1----:R1:W2:Y:S02]  /*b3b0*/  SYNCS.PHASECHK.TRANS64.TRYWAIT P0, [R0+URZ], R3 ;  /* 0x00000003000075a7 */ /* 0x0022a400080011ff */
[----:B--2---:R-:W-:Y:S05]  /*b3c0*/  @!P0 NANOSLEEP.SYNCS 0x989680 ;  /* 0x009896800000895d */ /* 0x004fea0003900000 */
[----:B------:R-:W2:Y:S02]  /*b3d0*/  @!P0 SYNCS.PHASECHK.TRANS64 P0, [R0+URZ], R3 ;  /* 0x00000003000085a7 */ /* 0x000ea400080010ff */
[----:B--2---:R-:W-:Y:S05]  /*b3e0*/  @!P0 BRA `(.L_x_182) ;  /* 0xfffffffc00f08947 */ /* 0x004fea000383ffff */
[----:B------:R-:W-:Y:S05]  /*b3f0*/  BRA `(.L_x_183) ;  /* 0xffffff8000e87947 */ /* 0x000fea000383ffff */
.L_x_60:
[----:B------:R-:W-:-:S07]  /*b400*/  MOV R0, UR6 ;  /* 0x0000000600007c02 */ /* 0x000fce0008000f00 */
.L_x_184:
[----:B-1----:R1:W2:Y:S02]  /*b410*/  SYNCS.PHASECHK.TRANS64.TRYWAIT P0, [R0+URZ], R3 ;  /* 0x00000003000075a7 */ /* 0x0022a400080011ff */
[----:B--2---:R-:W-:Y:S05]  /*b420*/  @!P0 NANOSLEEP.SYNCS 0x989680 ;  /* 0x009896800000895d */ /* 0x004fea0003900000 */
[----:B------:R-:W2:Y:S02]  /*b430*/  @!P0 SYNCS.PHASECHK.TRANS64 P0, [R0+URZ], R3 ;  /* 0x00000003000085a7 */ /* 0x000ea400080010ff */
[----:B--2---:R-:W-:Y:S05]  /*b440*/  @!P0 BRA `(.L_x_184) ;  /* 0xfffffffc00f08947 */ /* 0x004fea000383ffff */
[----:B------:R-:W-:Y:S05]  /*b450*/  BRA `(.L_x_185) ;  /* 0xffffff8000f47947 */ /* 0x000fea000383ffff */
.L_x_61:
[----:B------:R-:W-:-:S07]  /*b460*/  MOV R0, UR7 ;  /* 0x0000000700007c02 */ /* 0x000fce0008000f00 */
.L_x_186:
[----:B-1----:R1:W2:Y:S02]  /*b470*/  SYNCS.PHASECHK.TRANS64.TRYWAIT P0, [R0+URZ], R3 ;  /* 0x00000003000075a7 */ /* 0x0022a400080011ff */
[----:B--2---:R-:W-:Y:S05]  /*b480*/  @!P0 NANOSLEEP.SYNCS 0x989680 ;  /* 0x009896800000895d */ /* 0x004fea0003900000 */
[----:B------:R-:W2:Y:S02]  /*b490*/  @!P0 SYNCS.PHASECHK.TRANS64 P0, [R0+URZ], R3 ;  /* 0x00000003000085a7 */ /* 0x000ea400080010ff */
[----:B--2---:R-:W-:Y:S05]  /*b4a0*/  @!P0 BRA `(.L_x_186) ;  /* 0xfffffffc00f08947 */ /* 0x004fea000383ffff */
[----:B------:R-:W-:Y:S05]  /*b4b0*/  BRA `(.L_x_187) ;  /* 0xffffff8400007947 */ /* 0x000fea000383ffff */
.L_x_66:
[----:B--2---:R2:W3:Y:S02]  /*b4c0*/  SYNCS.PHASECHK.TRANS64.TRYWAIT P0, [R0+URZ+0x70], R3 ;  /* 0x00007003000075a7 */ /* 0x0044e400080011ff */
[----:B---3--:R-:W-:Y:S05]  /*b4d0*/  @!P0 NANOSLEEP.SYNCS 0x989680 ;  /* 0x009896800000895d */ /* 0x008fea0003900000 */
[----:B------:R-:W3:Y:S02]  /*b4e0*/  @!P0 SYNCS.PHASECHK.TRANS64 P0, [R0+URZ+0x70], R3 ;  /* 0x00007003000085a7 */ /* 0x000ee400080010ff */
[----:B---3--:R-:W-:Y:S05]  /*b4f0*/  @!P0 BRA `(.L_x_66) ;  /* 0xfffffffc00f08947 */ /* 0x008fea000383ffff */
[----:B------:R-:W-:Y:S05]  /*b500*/  BRA `(.L_x_188) ;  /* 0xffffff8800047947 */ /* 0x000fea000383ffff */
.L_x_69:
[----:B------:R-:W-:Y:S07]  /*b510*/  MOV R0, UR7 ;  /* 0x0000000700007c02 */ /* 0x000fee0008000f00 */
.L_x_189:
[----:B--2---:R2:W3:Y:S02]  /*b520*/  SYNCS.PHASECHK.TRANS64.TRYWAIT P0, [R0+URZ+0x68], R3 ;  /* 0x00006803000075a7 */ /* 0x0044e400080011ff */
[----:B---3--:R-:W-:Y:S05]  /*b530*/  @!P0 NANOSLEEP.SYNCS 0x989680 ;  /* 0x009896800000895d */ /* 0x008fea0003900000 */
[----:B------:R-:W3:Y:S02]  /*b540*/  @!P0 SYNCS.PHASECHK.TRANS64 P0, [R0+URZ+0x68], R3 ;  /* 0x00006803000085a7 */ /* 0x000ee400080010ff */
[----:B---3--:R-:W-:Y:S05]  /*b550*/  @!P0 BRA `(.L_x_189) ;  /* 0xfffffffc00f08947 */ /* 0x008fea000383ffff */
[----:B------:R-:W-:Y:S05]  /*b560*/  BRA `(.L_x_68) ;  /* 0xffffff8800e47947 */ /* 0x000fea000383ffff */
.L_x_72:
[----:B------:R-:W-:Y:S07]  /*b570*/  MOV R3, UR7 ;  /* 0x0000000700037c02 */ /* 0x000fee0008000f00 */
.L_x_190:
[----:B-1----:R1:W2:Y:S02]  /*b580*/  SYNCS.PHASECHK.TRANS64.TRYWAIT P0, [R3+URZ+0x40], R12 ;  /* 0x0000400c030075a7 */ /* 0x0022a400080011ff */
[----:B--2---:R-:W-:Y:S05]  /*b590*/  @!P0 NANOSLEEP.SYNCS 0x989680 ;  /* 0x009896800000895d */ /* 0x004fea0003900000 */
[----:B------:R-:W2:Y:S02]  /*b5a0*/  @!P0 SYNCS.PHASECHK.TRANS64 P0, [R3+URZ+0x40], R12 ;  /* 0x0000400c030085a7 */ /* 0x000ea400080010ff */
[----:B--2---:R-:W-:Y:S05]  /*b5b0*/  @!P0 BRA `(.L_x_190) ;  /* 0xfffffffc00f08947 */ /* 0x004fea000383ffff */
[----:B------:R-:W-:Y:S05]  /*b5c0*/  BRA `(.L_x_191) ;  /* 0xffffff8c00607947 */ /* 0x000fea000383ffff */
.L_x_73:
[----:B-1----:R-:W-:Y:S07]  /*b5d0*/  MOV R3, UR7 ;  /* 0x0000000700037c02 */ /* 0x002fee0008000f00 */
.L_x_192:
[----:B-1----:R1:W2:Y:S02]  /*b5e0*/  SYNCS.PHASECHK.TRANS64.TRYWAIT P0, [R3+URZ+0x48], R12 ;  /* 0x0000480c030075a7 */ /* 0x0022a400080011ff */
[----:B--2---:R-:W-:Y:S05]  /*b5f0*/  @!P0 NANOSLEEP.SYNCS 0x989680 ;  /* 0x009896800000895d */ /* 0x004fea0003900000 */
[----:B------:R-:W2:Y:S02]  /*b600*/  @!P0 SYNCS.PHASECHK.TRANS64 P0, [R3+URZ+0x48], R12 ;  /* 0x0000480c030085a7 */ /* 0x000ea400080010ff */
[----:B--2---:R-:W-:Y:S05]  /*b610*/  @!P0 BRA `(.L_x_192) ;  /* 0xfffffffc00f08947 */ /* 0x004fea000383ffff */
[----:B------:R-:W-:Y:S05]  /*b620*/  BRA `(.L_x_193) ;  /* 0xffffff8c00a07947 */ /* 0x000fea000383ffff */
.L_x_74:
[----:B-1----:R-:W-:Y:S07]  /*b630*/  MOV R3, UR7 ;  /* 0x0000000700037c02 */ /* 0x002fee0008000f00 */
.L_x_194:
[----:B-1----:R1:W2:Y:S02]  /*b640*/  SYNCS.PHASECHK.TRANS64.TRYWAIT P0, [R3+URZ+0x50], R12 ;  /* 0x0000500c030075a7 */ /* 0x0022a400080011ff */
[----:B--2---:R-:W-:Y:S05]  /*b650*/  @!P0 NANOSLEEP.SYNCS 0x989680 ;  /* 0x009896800000895d */ /* 0x004fea0003900000 */
[----:B------:R-:W2:Y:S02]  /*b660*/  @!P0 SYNCS.PHASECHK.TRANS64 P0, [R3+URZ+0x50], R12 ;  /* 0x0000500c030085a7 */ /* 0x000ea400080010ff */
[----:B--2---:R-:W-:Y:S05]  /*b670*/  @!P0 BRA `(.L_x_194) ;  /* 0xfffffffc00f08947 */ /* 0x004fea000383ffff */
[----:B------:R-:W-:Y:S05]  /*b680*/  BRA `(.L_x_195) ;  /* 0xffffff8c00e47947 */ /* 0x000fea000383ffff */
.L_x_75:
[----:B-1----:R-:W-:Y:S07]  /*b690*/  MOV R3, UR7 ;  /* 0x0000000700037c02 */ /* 0x002fee0008000f00 */
.L_x_196:
[----:B-1----:R1:W2:Y:S02]  /*b6a0*/  SYNCS.PHASECHK.TRANS64.TRYWAIT P0, [R3+URZ+0x58], R12 ;  /* 0x0000580c030075a7 */ /* 0x0022a400080011ff */
[----:B--2---:R-:W-:Y:S05]  /*b6b0*/  @!P0 NANOSLEEP.SYNCS 0x989680 ;  /* 0x009896800000895d */ /* 0x004fea0003900000 */
[----:B------:R-:W2:Y:S02]  /*b6c0*/  @!P0 SYNCS.PHASECHK.TRANS64 P0, [R3+URZ+0x58], R12 ;  /* 0x0000580c030085a7 */ /* 0x000ea400080010ff */
[----:B--2---:R-:W-:Y:S05]  /*b6d0*/  @!P0 BRA `(.L_x_196) ;  /* 0xfffffffc00f08947 */ /* 0x004fea000383ffff */
[----:B------:R-:W-:Y:S05]  /*b6e0*/  BRA `(.L_x_197) ;  /* 0xffffff90002c7947 */ /* 0x000fea000383ffff */
.L_x_76:
[----:B-1----:R-:W-:Y:S07]  /*b6f0*/  MOV R3, UR7 ;  /* 0x0000000700037c02 */ /* 0x002fee0008000f00 */
.L_x_198:
[----:B-1----:R1:W2:Y:S02]  /*b700*/  SYNCS.PHASECHK.TRANS64.TRYWAIT P0, [R3+URZ+0x40], R20 ;  /* 0x00004014030075a7 */ /* 0x0022a400080011ff */
[----:B--2---:R-:W-:Y:S05]  /*b710*/  @!P0 NANOSLEEP.SYNCS 0x989680 ;  /* 0x009896800000895d */ /* 0x004fea0003900000 */
[----:B------:R-:W2:Y:S02]  /*b720*/  @!P0 SYNCS.PHASECHK.TRANS64 P0, [R3+URZ+0x40], R20 ;  /* 0x00004014030085a7 */ /* 0x000ea400080010ff */
[----:B--2---:R-:W-:Y:S05]  /*b730*/  @!P0 BRA `(.L_x_198) ;  /* 0xfffffffc00f08947 */ /* 0x004fea000383ffff */
[----:B------:R-:W-:Y:S05]  /*b740*/  BRA `(.L_x_199) ;  /* 0xffffff9000787947 */ /* 0x000fea000383ffff */
.L_x_77:
[----:B-1----:R-:W-:Y:S07]  /*b750*/  MOV R3, UR7 ;  /* 0x0000000700037c02 */ /* 0x002fee0008000f00 */
.L_x_200:
[----:B-1----:R1:W2:Y:S02]  /*b760*/  SYNCS.PHASECHK.TRANS64.TRYWAIT P0, [R3+URZ+0x48], R20 ;  /* 0x00004814030075a7 */ /* 0x0022a400080011ff */
[----:B--2---:R-:W-:Y:S05]  /*b770*/  @!P0 NANOSLEEP.SYNCS 0x989680 ;  /* 0x009896800000895d */ /* 0x004fea0003900000 */
[----:B------:R-:W2:Y:S02]  /*b780*/  @!P0 SYNCS.PHASECHK.TRANS64 P0, [R3+URZ+0x48], R20 ;  /* 0x00004814030085a7 */ /* 0x000ea400080010ff */
[----:B--2---:R-:W-:Y:S05]  /*b790*/  @!P0 BRA `(.L_x_200) ;  /* 0xfffffffc00f08947 */ /* 0x004fea000383ffff */
[----:B------:R-:W-:Y:S05]  /*b7a0*/  BRA `(.L_x_201) ;  /* 0xffffff9000c07947 */ /* 0x000fea000383ffff */
.L_x_78:
[----:B-1----:R-:W-:Y:S07]  /*b7b0*/  MOV R3, UR7 ;  /* 0x0000000700037c02 */ /* 0x002fee0008000f00 */
.L_x_202:
[----:B-1----:R1:W2:Y:S02]  /*b7c0*/  SYNCS.PHASECHK.TRANS64.TRYWAIT P0, [R3+URZ+0x50], R20 ;  /* 0x00005014030075a7 */ /* 0x0022a400080011ff */
[----:B--2---:R-:W-:Y:S05]  /*b7d0*/  @!P0 NANOSLEEP.SYNCS 0x989680 ;  /* 0x009896800000895d */ /* 0x004fea0003900000 */
[----:B------:R-:W2:Y:S02]  /*b7e0*/  @!P0 SYNCS.PHASECHK.TRANS64 P0, [R3+URZ+0x50], R20 ;  /* 0x00005014030085a7 */ /* 0x000ea400080010ff */
[----:B--2---:R-:W-:Y:S05]  /*b7f0*/  @!P0 BRA `(.L_x_202) ;  /* 0xfffffffc00f08947 */ /* 0x004fea000383ffff */
[----:B------:R-:W-:Y:S05]  /*b800*/  BRA `(.L_x_203) ;  /* 0xffffff9400087947 */ /* 0x000fea000383ffff */
.L_x_79:
[----:B------:R-:W-:Y:S07]  /*b810*/  MOV R3, UR7 ;  /* 0x0000000700037c02 */ /* 0x000fee0008000f00 */
.L_x_204:
[----:B-1----:R1:W2:Y:S02]  /*b820*/  SYNCS.PHASECHK.TRANS64.TRYWAIT P0, [R3+URZ+0x58], R20 ;  /* 0x00005814030075a7 */ /* 0x0022a400080011ff */
[----:B--2---:R-:W-:Y:S05]  /*b830*/  @!P0 NANOSLEEP.SYNCS 0x989680 ;  /* 0x009896800000895d */ /* 0x004fea0003900000 */
[----:B------:R-:W2:Y:S02]  /*b840*/  @!P0 SYNCS.PHASECHK.TRANS64 P0, [R3+URZ+0x58], R20 ;  /* 0x00005814030085a7 */ /* 0x000ea400080010ff */
[----:B--2---:R-:W-:Y:S05]  /*b850*/  @!P0 BRA `(.L_x_204) ;  /* 0xfffffffc00f08947 */ /* 0x004fea000383ffff */
[----:B------:R-:W-:Y:S05]  /*b860*/  BRA `(.L_x_205) ;  /* 0xffffff9400907947 */ /* 0x000fea000383ffff */
.L_x_81:
[----:B------:R-:W-:-:S07]  /*b870*/  MOV R3, UR7 ;  /* 0x0000000700037c02 */ /* 0x000fce0008000f00 */
.L_x_206:
[----:B-1----:R1:W3:Y:S02]  /*b880*/  SYNCS.PHASECHK.TRANS64.TRYWAIT P0, [R3+URZ+0x40], R12 ;  /* 0x0000400c030075a7 */ /* 0x0022e400080011ff */
[----:B---3--:R-:W-:Y:S05]  /*b890*/  @!P0 NANOSLEEP.SYNCS 0x989680 ;  /* 0x009896800000895d */ /* 0x008fea0003900000 */
[----:B------:R-:W3:Y:S02]  /*b8a0*/  @!P0 SYNCS.PHASECHK.TRANS64 P0, [R3+URZ+0x40], R12 ;  /* 0x0000400c030085a7 */ /* 0x000ee400080010ff */
[----:B---3--:R-:W-:Y:S05]  /*b8b0*/  @!P0 BRA `(.L_x_206) ;  /* 0xfffffffc00f08947 */ /* 0x008fea000383ffff */
[----:B------:R-:W-:Y:S05]  /*b8c0*/  BRA `(.L_x_207) ;  /* 0xffffff9400f87947 */ /* 0x000fea000383ffff */
.L_x_82:
[----:B-1----:R-:W-:-:S07]  /*b8d0*/  MOV R3, UR7 ;  /* 0x0000000700037c02 */ /* 0x002fce0008000f00 */
.L_x_208:
[----:B-1----:R1:W3:Y:S02]  /*b8e0*/  SYNCS.PHASECHK.TRANS64.TRYWAIT P0, [R3+URZ+0x48], R12 ;  /* 0x0000480c030075a7 */ /* 0x0022e400080011ff */
[----:B---3--:R-:W-:Y:S05]  /*b8f0*/  @!P0 NANOSLEEP.SYNCS 0x989680 ;  /* 0x009896800000895d */ /* 0x008fea0003900000 */
[----:B------:R-:W3:Y:S02]  /*b900*/  @!P0 SYNCS.PHASECHK.TRANS64 P0, [R3+URZ+0x48], R12 ;  /* 0x0000480c030085a7 */ /* 0x000ee400080010ff */
[----:B---3--:R-:W-:Y:S05]  /*b910*/  @!P0 BRA `(.L_x_208) ;  /* 0xfffffffc00f08947 */ /* 0x008fea000383ffff */
[----:B------:R-:W-:Y:S05]  /*b920*/  BRA `(.L_x_209) ;  /* 0xffffff9400e87947 */ /* 0x000fea000383ffff */
.L_x_83:
[----:B-1----:R-:W-:-:S07]  /*b930*/  MOV R3, UR7 ;  /* 0x0000000700037c02 */ /* 0x002fce0008000f00 */
.L_x_210:
[----:B-1----:R1:W3:Y:S02]  /*b940*/  SYNCS.PHASECHK.TRANS64.TRYWAIT P0, [R3+URZ+0x50], R12 ;  /* 0x0000500c030075a7 */ /* 0x0022e400080011ff */
[----:B---3--:R-:W-:Y:S05]  /*b950*/  @!P0 NANOSLEEP.SYNCS 0x989680 ;  /* 0x009896800000895d */ /* 0x008fea0003900000 */
[----:B------:R-:W3:Y:S02]  /*b960*/  @!P0 SYNCS.PHASECHK.TRANS64 P0, [R3+URZ+0x50], R12 ;  /* 0x0000500c030085a7 */ /* 0x000ee400080010ff */
[----:B---3--:R-:W-:Y:S05]  /*b970*/  @!P0 BRA `(.L_x_210) ;  /* 0xfffffffc00f08947 */ /* 0x008fea000383ffff */
[----:B------:R-:W-:Y:S05]  /*b980*/  BRA `(.L_x_211) ;  /* 0xffffff9400dc7947 */ /* 0x000fea000383ffff */
.L_x_85:
[----:B--2---:R2:W4:Y:S02]  /*b990*/  SYNCS.PHASECHK.TRANS64.TRYWAIT P0, [R0+URZ+0x70], R3 ;  /* 0x00007003000075a7 */ /* 0x00452400080011ff */
[----:B----4-:R-:W-:Y:S05]  /*b9a0*/  @!P0 NANOSLEEP.SYNCS 0x989680 ;  /* 0x009896800000895d */ /* 0x010fea0003900000 */
[----:B------:R-:W4:Y:S02]  /*b9b0*/  @!P0 SYNCS.PHASECHK.TRANS64 P0, [R0+URZ+0x70], R3 ;  /* 0x00007003000085a7 */ /* 0x000f2400080010ff */
[----:B----4-:R-:W-:Y:S05]  /*b9c0*/  @!P0 BRA `(.L_x_85) ;  /* 0xfffffffc00f08947 */ /* 0x010fea000383ffff */
[----:B------:R-:W-:Y:S05]  /*b9d0*/  BRA `(.L_x_212) ;  /* 0xffffff9800a07947 */ /* 0x000fea000383ffff */
.L_x_96:
[----:B-1----:R-:W-:Y:S04]  /*b9e0*/  MOV R2, UR48 ;  /* 0x0000003000027c02 */ /* 0x002fe80008000f00 */
[----:B------:R1:W3:Y:S03]  /*b9f0*/  SYNCS.PHASECHK.TRANS64.TRYWAIT P1, [R2+URZ+0x20], R3 ;  /* 0x00002003020075a7 */ /* 0x0002e600080211ff */
[----:B---3--:R-:W-:Y:S05]  /*ba00*/  @!P1 NANOSLEEP.SYNCS 0x989680 ;  /* 0x009896800000995d */ /* 0x008fea0003900000 */
[----:B------:R-:W3:Y:S02]  /*ba10*/  @!P1 SYNCS.PHASECHK.TRANS64 P1, [R2+URZ+0x20], R3 ;  /* 0x00002003020095a7 */ /* 0x000ee400080210ff */
[----:B---3--:R-:W-:Y:S05]  /*ba20*/  @!P1 BRA `(.L_x_96) ;  /* 0xfffffffc00ec9947 */ /* 0x008fea000383ffff */
[----:B------:R-:W-:Y:S05]  /*ba30*/  BRA `(.L_x_95) ;  /* 0xffffffa400a87947 */ /* 0x000fea000383ffff */
.L_x_98:
[----:B-1----:R1:W4:Y:S02]  /*ba40*/  SYNCS.PHASECHK.TRANS64.TRYWAIT P0, [R87+URZ+0x90], R0 ;  /* 0x00009000570075a7 */ /* 0x00232400080011ff */
[----:B----4-:R-:W-:Y:S05]  /*ba50*/  @!P0 NANOSLEEP.SYNCS 0x989680 ;  /* 0x009896800000895d */ /* 0x010fea0003900000 */
[----:B------:R-:W4:Y:S02]  /*ba60*/  @!P0 SYNCS.PHASECHK.TRANS64 P0, [R87+URZ+0x90], R0 ;  /* 0x00009000570085a7 */ /* 0x000f2400080010ff */
[----:B----4-:R-:W-:Y:S05]  /*ba70*/  @!P0 BRA `(.L_x_98) ;  /* 0xfffffffc00f08947 */ /* 0x010fea000383ffff */
[----:B------:R-:W-:Y:S05]  /*ba80*/  BRA `(.L_x_97) ;  /* 0xffffffa400d07947 */ /* 0x000fea000383ffff */
.L_x_107:
[----:B-1----:R1:W2:Y:S02]  /*ba90*/  SYNCS.PHASECHK.TRANS64.TRYWAIT P0, [R3+URZ+0x20], R0 ;  /* 0x00002000030075a7 */ /* 0x0022a400080011ff */
[----:B--2---:R-:W-:Y:S05]  /*baa0*/  @!P0 NANOSLEEP.SYNCS 0x989680 ;  /* 0x009896800000895d */ /* 0x004fea0003900000 */
[----:B------:R-:W2:Y:S02]  /*bab0*/  @!P0 SYNCS.PHASECHK.TRANS64 P0, [R3+URZ+0x20], R0 ;  /* 0x00002000030085a7 */ /* 0x000ea400080010ff */
[----:B--2---:R-:W-:Y:S05]  /*bac0*/  @!P0 BRA `(.L_x_107) ;  /* 0xfffffffc00f08947 */ /* 0x004fea000383ffff */
[----:B------:R-:W-:Y:S05]  /*bad0*/  BRA `(.L_x_106) ;  /* 0xffffffac00ec7947 */ /* 0x000fea000383ffff */
.L_x_115:
[----:B-1----:R1:W2:Y:S02]  /*bae0*/  SYNCS.PHASECHK.TRANS64.TRYWAIT P0, [R91+URZ+0x20], R6 ;  /* 0x000020065b0075a7 */ /* 0x0022a400080011ff */
[----:B--2---:R-:W-:Y:S05]  /*baf0*/  @!P0 NANOSLEEP.SYNCS 0x989680 ;  /* 0x009896800000895d */ /* 0x004fea0003900000 */
[----:B------:R-:W2:Y:S02]  /*bb00*/  @!P0 SYNCS.PHASECHK.TRANS64 P0, [R91+URZ+0x20], R6 ;  /* 0x000020065b0085a7 */ /* 0x000ea400080010ff */
[----:B--2---:R-:W-:Y:S05]  /*bb10*/  @!P0 BRA `(.L_x_115) ;  /* 0xfffffffc00f08947 */ /* 0x004fea000383ffff */
[----:B------:R-:W-:Y:S05]  /*bb20*/  BRA `(.L_x_114) ;  /* 0xffffffb8002c7947 */ /* 0x000fea000383ffff */
.L_x_123:
[----:B-1----:R1:W2:Y:S02]  /*bb30*/  SYNCS.PHASECHK.TRANS64.TRYWAIT P0, [R91+URZ+0x20], R6 ;  /* 0x000020065b0075a7 */ /* 0x0022a400080011ff */
[----:B--2---:R-:W-:Y:S05]  /*bb40*/  @!P0 NANOSLEEP.SYNCS 0x989680 ;  /* 0x009896800000895d */ /* 0x004fea0003900000 */
[----:B------:R-:W2:Y:S02]  /*bb50*/  @!P0 SYNCS.PHASECHK.TRANS64 P0, [R91+URZ+0x20], R6 ;  /* 0x000020065b0085a7 */ /* 0x000ea400080010ff */
[----:B--2---:R-:W-:Y:S05]  /*bb60*/  @!P0 BRA `(.L_x_123) ;  /* 0xfffffffc00f08947 */ /* 0x004fea000383ffff */
[----:B------:R-:W-:Y:S05]  /*bb70*/  BRA `(.L_x_122) ;  /* 0xffffffc000707947 */ /* 0x000fea000383ffff */
.L_x_131:
[----:B-1----:R1:W2:Y:S02]  /*bb80*/  SYNCS.PHASECHK.TRANS64.TRYWAIT P0, [R92+URZ+0x20], R5 ;  /* 0x000020055c0075a7 */ /* 0x0022a400080011ff */
[----:B--2---:R-:W-:Y:S05]  /*bb90*/  @!P0 NANOSLEEP.SYNCS 0x989680 ;  /* 0x009896800000895d */ /* 0x004fea0003900000 */
[----:B------:R-:W2:Y:S02]  /*bba0*/  @!P0 SYNCS.PHASECHK.TRANS64 P0, [R92+URZ+0x20], R5 ;  /* 0x000020055c0085a7 */ /* 0x000ea400080010ff */
[----:B--2---:R-:W-:Y:S05]  /*bbb0*/  @!P0 BRA `(.L_x_131) ;  /* 0xfffffffc00f08947 */ /* 0x004fea000383ffff */
[----:B------:R-:W-:Y:S05]  /*bbc0*/  BRA `(.L_x_130) ;  /* 0xffffffc800c07947 */ /* 0x000fea000383ffff */
.L_x_139:
[----:B-1----:R1:W2:Y:S02]  /*bbd0*/  SYNCS.PHASECHK.TRANS64.TRYWAIT P0, [R92+URZ+0x20], R5 ;  /* 0x000020055c0075a7 */ /* 0x0022a400080011ff */
[----:B--2---:R-:W-:Y:S05]  /*bbe0*/  @!P0 NANOSLEEP.SYNCS 0x989680 ;  /* 0x009896800000895d */ /* 0x004fea0003900000 */
[----:B------:R-:W2:Y:S02]  /*bbf0*/  @!P0 SYNCS.PHASECHK.TRANS64 P0, [R92+URZ+0x20], R5 ;  /* 0x000020055c0085a7 */ /* 0x000ea400080010ff */
[----:B--2---:R-:W-:Y:S05]  /*bc00*/  @!P0 BRA `(.L_x_139) ;  /* 0xfffffffc00f08947 */ /* 0x004fea000383ffff */
[----:B------:R-:W-:Y:S05]  /*bc10*/  BRA `(.L_x_138) ;  /* 0xffffffd400207947 */ /* 0x000fea000383ffff */
.L_x_147:
[----:B-1----:R1:W2:Y:S02]  /*bc20*/  SYNCS.PHASECHK.TRANS64.TRYWAIT P0, [R92+URZ+0x20], R5 ;  /* 0x000020055c0075a7 */ /* 0x0022a400080011ff */
[----:B--2---:R-:W-:Y:S05]  /*bc30*/  @!P0 NANOSLEEP.SYNCS 0x989680 ;  /* 0x009896800000895d */ /* 0x004fea0003900000 */
[----:B------:R-:W2:Y:S02]  /*bc40*/  @!P0 SYNCS.PHASECHK.TRANS64 P0, [R92+URZ+0x20], R5 ;  /* 0x000020055c0085a7 */ /* 0x000ea400080010ff */
[----:B--2---:R-:W-:Y:S05]  /*bc50*/  @!P0 BRA `(.L_x_147) ;  /* 0xfffffffc00f08947 */ /* 0x004fea000383ffff */
[----:B------:R-:W-:Y:S05]  /*bc60*/  BRA `(.L_x_146) ;  /* 0xffffffdc00747947 */ /* 0x000fea000383ffff */
.L_x_155:
[----:B-1----:R1:W2:Y:S02]  /*bc70*/  SYNCS.PHASECHK.TRANS64.TRYWAIT P0, [R92+URZ+0x20], R5 ;  /* 0x000020055c0075a7 */ /* 0x0022a400080011ff */
[----:B--2---:R-:W-:Y:S05]  /*bc80*/  @!P0 NANOSLEEP.SYNCS 0x989680 ;  /* 0x009896800000895d */ /* 0x004fea0003900000 */
[----:B------:R-:W2:Y:S02]  /*bc90*/  @!P0 SYNCS.PHASECHK.TRANS64 P0, [R92+URZ+0x20], R5 ;  /* 0x000020055c0085a7 */ /* 0x000ea400080010ff */
[----:B--2---:R-:W-:Y:S05]  /*bca0*/  @!P0 BRA `(.L_x_155) ;  /* 0xfffffffc00f08947 */ /* 0x004fea000383ffff */
[----:B------:R-:W-:Y:S05]  /*bcb0*/  BRA `(.L_x_154) ;  /* 0xffffffe400c87947 */ /* 0x000fea000383ffff */
        .weak           $__internal_0_$__cuda_sm10x_tcgen05_guardrail_trap_col_being_dealloced_not_returned_by_alloc
        .type           $__internal_0_$__cuda_sm10x_tcgen05_guardrail_trap_col_being_dealloced_not_returned_by_alloc,@function
        .size           $__internal_0_$__cuda_sm10x_tcgen05_guardrail_trap_col_being_dealloced_not_returned_by_alloc,($__internal_1_$__cuda_sm10x_tcgen05_guardrail_trap_phase_invalid_during_alloc - $__internal_0_$__cuda_sm10x_tcgen05_guardrail_trap_col_being_dealloced_not_returned_by_alloc)
$__internal_0_$__cuda_sm10x_tcgen05_guardrail_trap_col_being_dealloced_not_returned_by_alloc:
[----:B------:R-:W-:Y:S05]  /*bcc0*/  BPT.TRAP 0x1 ;  /* 0x000000040000795c */ /* 0x000fea0000300000 */
[----:B------:R-:W-:-:S04]  /*bcd0*/  HFMA2 R3, -RZ, RZ, 0, 0 ;  /* 0x00000000ff037431 */ /* 0x000fc800000001ff */
[----:B------:R-:W-:Y:S05]  /*bce0*/  RET.REL.NODEC R2 `(_ZN7cutlass13device_kernelINS_4gemm6kernel13GemmUniversalIN4cute5tupleIJiiiiEEENS1_10collective13CollectiveMmaINS1_35MainloopSm100TmaUmmaWarpSpecializedILi2ELi2ELi4ENS5_IJNS4_1CILi1EEESB_SB_EEEEENS5_IJNSA_ILi128EEESE_NSA_ILi64EEEEEENS_10tfloat32_tENS5_IJlSB_lEEESH_SI_NS4_8TiledMMAINS4_8MMA_AtomIJNS4_17SM100_MMA_TF32_SSISH_SH_fLi128ELi128ELNS4_4UMMA5MajorE0ELSN_0ELNSM_7ScaleInE0ELSO_0EEEEEENS4_6LayoutISC_NS5_IJNSA_ILi0EEESS_SS_EEEEENS5_IJNS4_10UnderscoreESV_SV_EEEEENS4_13SM90_TMA_LOADENS4_14ComposedLayoutINS4_7SwizzleILi3ELi4ELi3EEENS4_18smem_ptr_flag_bitsILi32EEENSR_INS5_IJNSA_ILi8EEENSA_ILi32EEEEEENS5_IJS15_SB_EEEEEEEvNS4_8identityESY_S19_vS1A_EENS_8epilogue10collective18CollectiveEpilogueINS1C_23Sm100TmaWarpSpecializedILi4ELi2ELi16ELb1ELb0EEEJSG_NS5_IJNSR_ISE_SB_EENSR_INSA_ILi16EEESB_EEEEESH_SI_SH_SI_NS1C_6fusion15FusionCallbacksIS1G_NS1L_17LinearCombinationISH_fSH_fLNS_15FloatRoundStyleE2EEESG_S1K_JEEENS4_5SM1004TMEM4LOAD26SM100_TMEM_LOAD_32dp32b16xESY_NSZ_INS10_ILi2ELi4ELi3EEES13_NSR_INS5_IJS14_S1I_EEENS5_IJS1I_SB_EEEEEEENS4_39AutoVectorizingCopyWithAssumedAlignmentILi128EEENS4_14SM90_TMA_STOREES1Z_S21_S21_EEEvvEEEEvNT_6ParamsE) ;  /* 0xffffff4002c47950 */ /* 0x000fea0003c3ffff */
        .weak           $__internal_1_$__cuda_sm10x_tcgen05_guardrail_trap_phase_invalid_during_alloc
        .type           $__internal_1_$__cuda_sm10x_tcgen05_guardrail_trap_phase_invalid_during_alloc,@function
        .size           $__internal_1_$__cuda_sm10x_tcgen05_guardrail_trap_phase_invalid_during_alloc,($__internal_2_$__cuda_sm10x_tcgen05_guardrail_trap_unallocated_columns_being_dealloced - $__internal_1_$__cuda_sm10x_tcgen05_guardrail_trap_phase_invalid_during_alloc)
$__internal_1_$__cuda_sm10x_tcgen05_guardrail_trap_phase_invalid_during_alloc:
[----:B------:R-:W-:Y:S05]  /*bcf0*/  BPT.TRAP 0x1 ;  /* 0x000000040000795c */ /* 0x000fea0000300000 */
[----:B------:R-:W-:-:S04]  /*bd00*/  MOV R3, 0x0 ;  /* 0x0000000000037802 */ /* 0x000fc80000000f00 */
[----:B------:R-:W-:Y:S05]  /*bd10*/  RET.REL.NODEC R2 `(_ZN7cutlass13device_kernelINS_4gemm6kernel13GemmUniversalIN4cute5tupleIJiiiiEEENS1_10collective13CollectiveMmaINS1_35MainloopSm100TmaUmmaWarpSpecializedILi2ELi2ELi4ENS5_IJNS4_1CILi1EEESB_SB_EEEEENS5_IJNSA_ILi128EEESE_NSA_ILi64EEEEEENS_10tfloat32_tENS5_IJlSB_lEEESH_SI_NS4_8TiledMMAINS4_8MMA_AtomIJNS4_17SM100_MMA_TF32_SSISH_SH_fLi128ELi128ELNS4_4UMMA5MajorE0ELSN_0ELNSM_7ScaleInE0ELSO_0EEEEEENS4_6LayoutISC_NS5_IJNSA_ILi0EEESS_SS_EEEEENS5_IJNS4_10UnderscoreESV_SV_EEEEENS4_13SM90_TMA_LOADENS4_14ComposedLayoutINS4_7SwizzleILi3ELi4ELi3EEENS4_18smem_ptr_flag_bitsILi32EEENSR_INS5_IJNSA_ILi8EEENSA_ILi32EEEEEENS5_IJS15_SB_EEEEEEEvNS4_8identityESY_S19_vS1A_EENS_8epilogue10collective18CollectiveEpilogueINS1C_23Sm100TmaWarpSpecializedILi4ELi2ELi16ELb1ELb0EEEJSG_NS5_IJNSR_ISE_SB_EENSR_INSA_ILi16EEESB_EEEEESH_SI_SH_SI_NS1C_6fusion15FusionCallbacksIS1G_NS1L_17LinearCombinationISH_fSH_fLNS_15FloatRoundStyleE2EEESG_S1K_JEEENS4_5SM1004TMEM4LOAD26SM100_TMEM_LOAD_32dp32b16xESY_NSZ_INS10_ILi2ELi4ELi3EEES13_NSR_INS5_IJS14_S1I_EEENS5_IJS1I_SB_EEEEEEENS4_39AutoVectorizingCopyWithAssumedAlignmentILi128EEENS4_14SM90_TMA_STOREES1Z_S21_S21_EEEvvEEEEvNT_6ParamsE) ;  /* 0xffffff4002b87950 */ /* 0x000fea0003c3ffff */
        .weak           $__internal_2_$__cuda_sm10x_tcgen05_guardrail_trap_unallocated_columns_being_dealloced
        .type           $__internal_2_$__cuda_sm10x_tcgen05_guardrail_trap_unallocated_columns_being_dealloced,@function
        .size           $__internal_2_$__cuda_sm10x_tcgen05_guardrail_trap_unallocated_columns_being_dealloced,(.L_x_214 - $__internal_2_$__cuda_sm10x_tcgen05_guardrail_trap_unallocated_columns_being_dealloced)
$__internal_2_$__cuda_sm10x_tcgen05_guardrail_trap_unallocated_columns_being_dealloced:
[----:B------:R-:W-:Y:S05]  /*bd20*/  BPT.TRAP 0x1 ;  /* 0x000000040000795c */ /* 0x000fea0000300000 */
[----:B------:R-:W-:-:S04]  /*bd30*/  HFMA2 R3, -RZ, RZ, 0, 0 ;  /* 0x00000000ff037431 */ /* 0x000fc800000001ff */
[----:B------:R-:W-:Y:S05]  /*bd40*/  RET.REL.NODEC R2 `(_ZN7cutlass13device_kernelINS_4gemm6kernel13GemmUniversalIN4cute5tupleIJiiiiEEENS1_10collective13CollectiveMmaINS1_35MainloopSm100TmaUmmaWarpSpecializedILi2ELi2ELi4ENS5_IJNS4_1CILi1EEESB_SB_EEEEENS5_IJNSA_ILi128EEESE_NSA_ILi64EEEEEENS_10tfloat32_tENS5_IJlSB_lEEESH_SI_NS4_8TiledMMAINS4_8MMA_AtomIJNS4_17SM100_MMA_TF32_SSISH_SH_fLi128ELi128ELNS4_4UMMA5MajorE0ELSN_0ELNSM_7ScaleInE0ELSO_0EEEEEENS4_6LayoutISC_NS5_IJNSA_ILi0EEESS_SS_EEEEENS5_IJNS4_10UnderscoreESV_SV_EEEEENS4_13SM90_TMA_LOADENS4_14ComposedLayoutINS4_7SwizzleILi3ELi4ELi3EEENS4_18smem_ptr_flag_bitsILi32EEENSR_INS5_IJNSA_ILi8EEENSA_ILi32EEEEEENS5_IJS15_SB_EEEEEEEvNS4_8identityESY_S19_vS1A_EENS_8epilogue10collective18CollectiveEpilogueINS1C_23Sm100TmaWarpSpecializedILi4ELi2ELi16ELb1ELb0EEEJSG_NS5_IJNSR_ISE_SB_EENSR_INSA_ILi16EEESB_EEEEESH_SI_SH_SI_NS1C_6fusion15FusionCallbacksIS1G_NS1L_17LinearCombinationISH_fSH_fLNS_15FloatRoundStyleE2EEESG_S1K_JEEENS4_5SM1004TMEM4LOAD26SM100_TMEM_LOAD_32dp32b16xESY_NSZ_INS10_ILi2ELi4ELi3EEES13_NSR_INS5_IJS14_S1I_EEENS5_IJS1I_SB_EEEEEEENS4_39AutoVectorizingCopyWithAssumedAlignmentILi128EEENS4_14SM90_TMA_STOREES1Z_S21_S21_EEEvvEEEEvNT_6ParamsE) ;  /* 0xffffff4002ac7950 */ /* 0x000fea0003c3ffff */
.L_x_213:
[----:B------:R-:W-:-:S00]  /*bd50*/  BRA `(.L_x_213) ;  /* 0xfffffffc00fc7947 */ /* 0x000fc0000383ffff */
[----:B------:R-:W-:-:S00]  /*bd60*/  NOP ;  /* 0x0000000000007918 */ /* 0x000fc00000000000 */
        /* <DEDUP_REMOVED lines=9> */
.L_x_214:


//--------------------- .nv.global.init           --------------------------
	.section	.nv.global.init,"aw",@progbits
.nv.global.init:
	.type		$str$27,@object
	.size		$str$27,($str$28 - $str$27)
$str$27:
        /*0000*/ 	.byte	0x28, 0x61, 0x64, 0x64, 0x72, 0x65, 0x73, 0x73, 0x20, 0x26, 0x20, 0x6d, 0x61, 0x73, 0x6b, 0x29
        /*0010*/ 	.byte	0x20, 0x3d, 0x3d, 0x20, 0x30, 0x00
	.type		$str$28,@object
	.size		$str$28,($str$26 - $str$28)
$str$28:
        /*0016*/ 	.byte	0x2f, 0x74, 0x6d, 0x70, 0x2f, 0x63, 0x75, 0x74, 0x6c, 0x61, 0x73, 0x73, 0x5f, 0x73, 0x77, 0x65
        /*0026*/ 	.byte	0x65, 0x70, 0x5f, 0x73, 0x72, 0x63, 0x2f, 0x69, 0x6e, 0x63, 0x6c, 0x75, 0x64, 0x65, 0x2f, 0x63
        /*0036*/ 	.byte	0x75, 0x74, 0x65, 0x2f, 0x70, 0x6f, 0x69, 0x6e, 0x74, 0x65, 0x72, 0x5f, 0x66, 0x6c, 0x61, 0x67
        /*0046*/ 	.byte	0x67, 0x65, 0x64, 0x2e, 0x68, 0x70, 0x70, 0x00
	.type		$str$26,@object
	.size		$str$26,($str$25 - $str$26)
$str$26:
        /*004e*/ 	.byte	0x2f, 0x74, 0x6d, 0x70, 0x2f, 0x63, 0x75, 0x74, 0x6c, 0x61, 0x73, 0x73, 0x5f, 0x73, 0x77, 0x65
        /*005e*/ 	.byte	0x65, 0x70, 0x5f, 0x73, 0x72, 0x63, 0x2f, 0x69, 0x6e, 0x63, 0x6c, 0x75, 0x64, 0x65, 0x2f, 0x63
        /*006e*/ 	.byte	0x75, 0x74, 0x65, 0x2f, 0x61, 0x74, 0x6f, 0x6d, 0x2f, 0x63, 0x6f, 0x70, 0x79, 0x5f, 0x74, 0x72
        /*007e*/ 	.byte	0x61, 0x69, 0x74, 0x73, 0x5f, 0x73, 0x6d, 0x31, 0x30, 0x30, 0x2e, 0x68, 0x70, 0x70, 0x00
	.type		$str$25,@object
	.size		$str$25,(__unnamed_1 - $str$25)
$str$25:
        /*008d*/ 	.byte	0x28, 0x28, 0x75, 0x69, 0x6e, 0x74, 0x33, 0x32, 0x5f, 0x74, 0x28, 0x74, 0x68, 0x72, 0x65, 0x61
        /*009d*/ 	.byte	0x64, 0x49, 0x64, 0x78, 0x2e, 0x78, 0x29, 0x20, 0x2f, 0x20, 0x33, 0x32, 0x29, 0x20, 0x25, 0x20
        /*00ad*/ 	.byte	0x34, 0x29, 0x20, 0x3d, 0x3d, 0x20, 0x28, 0x28, 0x28, 0x74, 0x6d, 0x65, 0x6d, 0x5f, 0x61, 0x64
        /*00bd*/ 	.byte	0x64, 0x72, 0x20, 0x3e, 0x3e, 0x20, 0x31, 0x36, 0x29, 0x20, 0x2f, 0x20, 0x33, 0x32, 0x29, 0x20
        /*00cd*/ 	.byte	0x25, 0x20, 0x34, 0x29, 0x00
	.type		__unnamed_1,@object
	.size		__unnamed_1,(__unnamed_2 - __unnamed_1)
__unnamed_1:
        /*00d2*/ 	.byte	0x61, 0x75, 0x74, 0x6f, 0x20, 0x63, 0x75, 0x74, 0x65, 0x3a, 0x3a, 0x61, 0x73, 0x5f, 0x70, 0x6f
        /* <DEDUP_REMOVED lines=24> */
        /*0262*/ 	.byte	0x32, 0x30, 0x34, 0x38, 0x3e, 0x3e, 0x3e, 0x3e, 0x5d, 0x00
	.type		__unnamed_2,@object
	.size		__unnamed_2,(.L_2 - __unnamed_2)
__unnamed_2:
        /* <DEDUP_REMOVED lines=42> */
        /*050c*/ 	.byte	0x3e, 0x5d, 0x00
.L_2:


//--------------------- .nv.shared._ZN7cutlass13device_kernelINS_4gemm6kernel13GemmUniversalIN4cute5tupleIJiiiiEEENS1_10collective13CollectiveMmaINS1_35MainloopSm100TmaUmmaWarpSpecializedILi2ELi2ELi4ENS5_IJNS4_1CILi1EEESB_SB_EEEEENS5_IJNSA_ILi128EEESE_NSA_ILi64EEEEEENS_10tfloat32_tENS5_IJlSB_lEEESH_SI_NS4_8TiledMMAINS4_8MMA_AtomIJNS4_17SM100_MMA_TF32_SSISH_SH_fLi128ELi128ELNS4_4UMMA5MajorE0ELSN_0ELNSM_7ScaleInE0ELSO_0EEEEEENS4_6LayoutISC_NS5_IJNSA_ILi0EEESS_SS_EEEEENS5_IJNS4_10UnderscoreESV_SV_EEEEENS4_13SM90_TMA_LOADENS4_14ComposedLayoutINS4_7SwizzleILi3ELi4ELi3EEENS4_18smem_ptr_flag_bitsILi32EEENSR_INS5_IJNSA_ILi8EEENSA_ILi32EEEEEENS5_IJS15_SB_EEEEEEEvNS4_8identityESY_S19_vS1A_EENS_8epilogue10collective18CollectiveEpilogueINS1C_23Sm100TmaWarpSpecializedILi4ELi2ELi16ELb1ELb0EEEJSG_NS5_IJNSR_ISE_SB_EENSR_INSA_ILi16EEESB_EEEEESH_SI_SH_SI_NS1C_6fusion15FusionCallbacksIS1G_NS1L_17LinearCombinationISH_fSH_fLNS_15FloatRoundStyleE2EEESG_S1K_JEEENS4_5SM1004TMEM4LOAD26SM100_TMEM_LOAD_32dp32b16xESY_NSZ_INS10_ILi2ELi4ELi3EEES13_NSR_INS5_IJS14_S1I_EEENS5_IJS1I_SB_EEEEEEENS4_39AutoVectorizingCopyWithAssumedAlignmentILi128EEENS4_14SM90_TMA_STOREES1Z_S21_S21_EEEvvEEEEvNT_6ParamsE --------------------------
	.section	.nv.shared._ZN7cutlass13device_kernelINS_4gemm6kernel13GemmUniversalIN4cute5tupleIJiiiiEEENS1_10collective13CollectiveMmaINS1_35MainloopSm100TmaUmmaWarpSpecializedILi2ELi2ELi4ENS5_IJNS4_1CILi1EEESB_SB_EEEEENS5_IJNSA_ILi128EEESE_NSA_ILi64EEEEEENS_10tfloat32_tENS5_IJlSB_lEEESH_SI_NS4_8TiledMMAINS4_8MMA_AtomIJNS4_17SM100_MMA_TF32_SSISH_SH_fLi128ELi128ELNS4_4UMMA5MajorE0ELSN_0ELNSM_7ScaleInE0ELSO_0EEEEEENS4_6LayoutISC_NS5_IJNSA_ILi0EEESS_SS_EEEEENS5_IJNS4_10UnderscoreESV_SV_EEEEENS4_13SM90_TMA_LOADENS4_14ComposedLayoutINS4_7SwizzleILi3ELi4ELi3EEENS4_18smem_ptr_flag_bitsILi32EEENSR_INS5_IJNSA_ILi8EEENSA_ILi32EEEEEENS5_IJS15_SB_EEEEEEEvNS4_8identityESY_S19_vS1A_EENS_8epilogue10collective18CollectiveEpilogueINS1C_23Sm100TmaWarpSpecializedILi4ELi2ELi16ELb1ELb0EEEJSG_NS5_IJNSR_ISE_SB_EENSR_INSA_ILi16EEESB_EEEEESH_SI_SH_SI_NS1C_6fusion15FusionCallbacksIS1G_NS1L_17LinearCombinationISH_fSH_fLNS_15FloatRoundStyleE2EEESG_S1K_JEEENS4_5SM1004TMEM4LOAD26SM100_TMEM_LOAD_32dp32b16xESY_NSZ_INS10_ILi2ELi4ELi3EEES13_NSR_INS5_IJS14_S1I_EEENS5_IJS1I_SB_EEEEEEENS4_39AutoVectorizingCopyWithAssumedAlignmentILi128EEENS4_14SM90_TMA_STOREES1Z_S21_S21_EEEvvEEEEvNT_6ParamsE,"aw",@nobits
	.sectionflags	@""
	.align	16
	.zero		1024


//--------------------- .nv.shared.reserved.0     --------------------------
	.section	.nv.shared.reserved.0,"aw",@nobits
	.weak		__nv_reservedSMEM_offset_0_alias
	.size		__nv_reservedSMEM_offset_0_alias, 0, 64
	.other		__nv_reservedSMEM_offset_0_alias,@"STO_CUDA_RESERVED_SHARED STV_DEFAULT"
__nv_reservedSMEM_offset_0_alias:
	.zero		0
.nv.shared.reserved.0:
	.zero		64
	.weak		__nv_reservedSMEM_tcgen05_partition
	.type		__nv_reservedSMEM_tcgen05_partition,@object
	.size		__nv_reservedSMEM_tcgen05_partition,(.L_0 - __nv_reservedSMEM_tcgen05_partition)
__nv_reservedSMEM_tcgen05_partition:
	.zero		32
.L_0:


//--------------------- .nv.global                --------------------------
	.section	.nv.global,"aw",@nobits
.nv.global:
	.type		_ZN40_INTERNAL_5ce4c246_4_k_cu_c47081fd_236664cute1_E,@object
	.size		_ZN40_INTERNAL_5ce4c246_4_k_cu_c47081fd_236664cute1_E,(_ZN40_INTERNAL_5ce4c246_4_k_cu_c47081fd_236664cuda3std3__45__cpo6cbeginE - _ZN40_INTERNAL_5ce4c246_4_k_cu_c47081fd_236664cute1_E)
_ZN40_INTERNAL_5ce4c246_4_k_cu_c47081fd_236664cute1_E:
	.zero		1
	.type		_ZN40_INTERNAL_5ce4c246_4_k_cu_c47081fd_236664cuda3std3__45__cpo6cbeginE,@object
	.size		_ZN40_INTERNAL_5ce4c246_4_k_cu_c47081fd_236664cuda3std3__45__cpo6cbeginE,(_ZN40_INTERNAL_5ce4c246_4_k_cu_c47081fd_236664cuda3std3__48in_placeE - _ZN40_INTERNAL_5ce4c246_4_k_cu_c47081fd_236664cuda3std3__45__cpo6cbeginE)
_ZN40_INTERNAL_5ce4c246_4_k_cu_c47081fd_236664cuda3std3__45__cpo6cbeginE:
	.zero		1
	.type		_ZN40_INTERNAL_5ce4c246_4_k_cu_c47081fd_236664cuda3std3__48in_placeE,@object
	.size		_ZN40_INTERNAL_5ce4c246_4_k_cu_c47081fd_236664cuda3std3__48in_placeE,(_ZN40_INTERNAL_5ce4c246_4_k_cu_c47081fd_236664cuda3std6ranges3__45__cpo9iter_moveE - _ZN40_INTERNAL_5ce4c246_4_k_cu_c47081fd_236664cuda3std3__48in_placeE)
_ZN40_INTERNAL_5ce4c246_4_k_cu_c47081fd_236664cuda3std3__48in_placeE:
	.zero		1
	.type		_ZN40_INTERNAL_5ce4c246_4_k_cu_c47081fd_236664cuda3std6ranges3__45__cpo9iter_moveE,@object
	.size		_ZN40_INTERNAL_5ce4c246_4_k_cu_c47081fd_236664cuda3std6ranges3__45__cpo9iter_moveE,(_ZN40_INTERNAL_5ce4c246_4_k_cu_c47081fd_236664cuda3std3__45__cpo5beginE - _ZN40_INTERNAL_5ce4c246_4_k_cu_c47081fd_236664cuda3std6ranges3__45__cpo9iter_moveE)
_ZN40_INTERNAL_5ce4c246_4_k_cu_c47081fd_236664cuda3std6ranges3__45__cpo9iter_moveE:
	.zero		1
	.type		_ZN40_INTERNAL_5ce4c246_4_k_cu_c47081fd_236664cuda3std3__45__cpo5beginE,@object
	.size		_ZN40_INTERNAL_5ce4c246_4_k_cu_c47081fd_236664cuda3std3__45__cpo5beginE,(_ZN40_INTERNAL_5ce4c246_4_k_cu_c47081fd_236664cuda3std3__442_GLOBAL__N__5ce4c246_4_k_cu_c47081fd_236666ignoreE - _ZN40_INTERNAL_5ce4c246_4_k_cu_c47081fd_236664cuda3std3__45__cpo5beginE)
_ZN40_INTERNAL_5ce4c246_4_k_cu_c47081fd_236664cuda3std3__45__cpo5beginE:
	.zero		1
	.type		_ZN40_INTERNAL_5ce4c246_4_k_cu_c47081fd_236664cuda3std3__442_GLOBAL__N__5ce4c246_4_k_cu_c47081fd_236666ignoreE,@object
	.size		_ZN40_INTERNAL_5ce4c246_4_k_cu_c47081fd_236664cuda3std3__442_GLOBAL__N__5ce4c246_4_k_cu_c47081fd_236666ignoreE,(_ZN40_INTERNAL_5ce4c246_4_k_cu_c47081fd_236664cute7productE - _ZN40_INTERNAL_5ce4c246_4_k_cu_c47081fd_236664cuda3std3__442_GLOBAL__N__5ce4c246_4_k_cu_c47081fd_236666ignoreE)
_ZN40_INTERNAL_5ce4c246_4_k_cu_c47081fd_236664cuda3std3__442_GLOBAL__N__5ce4c246_4_k_cu_c47081fd_236666ignoreE:
	.zero		1
	.type		_ZN40_INTERNAL_5ce4c246_4_k_cu_c47081fd_236664cute7productE,@object
	.size		_ZN40_INTERNAL_5ce4c246_4_k_cu_c47081fd_236664cute7productE,(_ZN40_INTERNAL_5ce4c246_4_k_cu_c47081fd_236664cuda3std3__45__cpo3endE - _ZN40_INTERNAL_5ce4c246_4_k_cu_c47081fd_236664cute7productE)
_ZN40_INTERNAL_5ce4c246_4_k_cu_c47081fd_236664cute7productE:
	.zero		1
	.type		_ZN40_INTERNAL_5ce4c246_4_k_cu_c47081fd_236664cuda3std3__45__cpo3endE,@object
	.size		_ZN40_INTERNAL_5ce4c246_4_k_cu_c47081fd_236664cuda3std3__45__cpo3endE,(_ZN40_INTERNAL_5ce4c246_4_k_cu_c47081fd_236664cuda3std3__419piecewise_constructE - _ZN40_INTERNAL_5ce4c246_4_k_cu_c47081fd_236664cuda3std3__45__cpo3endE)
_ZN40_INTERNAL_5ce4c246_4_k_cu_c47081fd_236664cuda3std3__45__cpo3endE:
	.zero		1
	.type		_ZN40_INTERNAL_5ce4c246_4_k_cu_c47081fd_236664cuda3std3__419piecewise_constructE,@object
	.size		_ZN40_INTERNAL_5ce4c246_4_k_cu_c47081fd_236664cuda3std3__419piecewise_constructE,(_ZN40_INTERNAL_5ce4c246_4_k_cu_c47081fd_236664cuda3std3__45__cpo4cendE - _ZN40_INTERNAL_5ce4c246_4_k_cu_c47081fd_236664cuda3std3__419piecewise_constructE)
_ZN40_INTERNAL_5ce4c246_4_k_cu_c47081fd_236664cuda3std3__419piecewise_constructE:
	.zero		1
	.type		_ZN40_INTERNAL_5ce4c246_4_k_cu_c47081fd_236664cuda3std3__45__cpo4cendE,@object
	.size		_ZN40_INTERNAL_5ce4c246_4_k_cu_c47081fd_236664cuda3std3__45__cpo4cendE,(_ZN40_INTERNAL_5ce4c246_4_k_cu_c47081fd_236664cuda3std6ranges3__45__cpo4swapE - _ZN40_INTERNAL_5ce4c246_4_k_cu_c47081fd_236664cuda3std3__45__cpo4cendE)
_ZN40_INTERNAL_5ce4c246_4_k_cu_c47081fd_236664cuda3std3__45__cpo4cendE:
	.zero		1
	.type		_ZN40_INTERNAL_5ce4c246_4_k_cu_c47081fd_236664cuda3std6ranges3__45__cpo4swapE,@object
	.size		_ZN40_INTERNAL_5ce4c246_4_k_cu_c47081fd_236664cuda3std6ranges3__45__cpo4swapE,(.L_10 - _ZN40_INTERNAL_5ce4c246_4_k_cu_c47081fd_236664cuda3std6ranges3__45__cpo4swapE)
_ZN40_INTERNAL_5ce4c246_4_k_cu_c47081fd_236664cuda3std6ranges3__45__cpo4swapE:
	.zero		1
.L_10:


//--------------------- .nv.constant0._ZN7cutlass13device_kernelINS_4gemm6kernel13GemmUniversalIN4cute5tupleIJiiiiEEENS1_10collective13CollectiveMmaINS1_35MainloopSm100TmaUmmaWarpSpecializedILi2ELi2ELi4ENS5_IJNS4_1CILi1EEESB_SB_EEEEENS5_IJNSA_ILi128EEESE_NSA_ILi64EEEEEENS_10tfloat32_tENS5_IJlSB_lEEESH_SI_NS4_8TiledMMAINS4_8MMA_AtomIJNS4_17SM100_MMA_TF32_SSISH_SH_fLi128ELi128ELNS4_4UMMA5MajorE0ELSN_0ELNSM_7ScaleInE0ELSO_0EEEEEENS4_6LayoutISC_NS5_IJNSA_ILi0EEESS_SS_EEEEENS5_IJNS4_10UnderscoreESV_SV_EEEEENS4_13SM90_TMA_LOADENS4_14ComposedLayoutINS4_7SwizzleILi3ELi4ELi3EEENS4_18smem_ptr_flag_bitsILi32EEENSR_INS5_IJNSA_ILi8EEENSA_ILi32EEEEEENS5_IJS15_SB_EEEEEEEvNS4_8identityESY_S19_vS1A_EENS_8epilogue10collective18CollectiveEpilogueINS1C_23Sm100TmaWarpSpecializedILi4ELi2ELi16ELb1ELb0EEEJSG_NS5_IJNSR_ISE_SB_EENSR_INSA_ILi16EEESB_EEEEESH_SI_SH_SI_NS1C_6fusion15FusionCallbacksIS1G_NS1L_17LinearCombinationISH_fSH_fLNS_15FloatRoundStyleE2EEESG_S1K_JEEENS4_5SM1004TMEM4LOAD26SM100_TMEM_LOAD_32dp32b16xESY_NSZ_INS10_ILi2ELi4ELi3EEES13_NSR_INS5_IJS14_S1I_EEENS5_IJS1I_SB_EEEEEEENS4_39AutoVectorizingCopyWithAssumedAlignmentILi128EEENS4_14SM90_TMA_STOREES1Z_S21_S21_EEEvvEEEEvNT_6ParamsE --------------------------
	.section	.nv.constant0._ZN7cutlass13device_kernelINS_4gemm6kernel13GemmUniversalIN4cute5tupleIJiiiiEEENS1_10collective13CollectiveMmaINS1_35MainloopSm100TmaUmmaWarpSpecializedILi2ELi2ELi4ENS5_IJNS4_1CILi1EEESB_SB_EEEEENS5_IJNSA_ILi128EEESE_NSA_ILi64EEEEEENS_10tfloat32_tENS5_IJlSB_lEEESH_SI_NS4_8TiledMMAINS4_8MMA_AtomIJNS4_17SM100_MMA_TF32_SSISH_SH_fLi128ELi128ELNS4_4UMMA5MajorE0ELSN_0ELNSM_7ScaleInE0ELSO_0EEEEEENS4_6LayoutISC_NS5_IJNSA_ILi0EEESS_SS_EEEEENS5_IJNS4_10UnderscoreESV_SV_EEEEENS4_13SM90_TMA_LOADENS4_14ComposedLayoutINS4_7SwizzleILi3ELi4ELi3EEENS4_18smem_ptr_flag_bitsILi32EEENSR_INS5_IJNSA_ILi8EEENSA_ILi32EEEEEENS5_IJS15_SB_EEEEEEEvNS4_8identityESY_S19_vS1A_EENS_8epilogue10collective18CollectiveEpilogueINS1C_23Sm100TmaWarpSpecializedILi4ELi2ELi16ELb1ELb0EEEJSG_NS5_IJNSR_ISE_SB_EENSR_INSA_ILi16EEESB_EEEEESH_SI_SH_SI_NS1C_6fusion15FusionCallbacksIS1G_NS1L_17LinearCombinationISH_fSH_fLNS_15FloatRoundStyleE2EEESG_S1K_JEEENS4_5SM1004TMEM4LOAD26SM100_TMEM_LOAD_32dp32b16xESY_NSZ_INS10_ILi2ELi4ELi3EEES13_NSR_INS5_IJS14_S1I_EEENS5_IJS1I_SB_EEEEEEENS4_39AutoVectorizingCopyWithAssumedAlignmentILi128EEENS4_14SM90_TMA_STOREES1Z_S21_S21_EEEvvEEEEvNT_6ParamsE,"a",@progbits
	.sectionflags	@""
	.align	4
.nv.constant0._ZN7cutlass13device_kernelINS_4gemm6kernel13GemmUniversalIN4cute5tupleIJiiiiEEENS1_10collective13CollectiveMmaINS1_35MainloopSm100TmaUmmaWarpSpecializedILi2ELi2ELi4ENS5_IJNS4_1CILi1EEESB_SB_EEEEENS5_IJNSA_ILi128EEESE_NSA_ILi64EEEEEENS_10tfloat32_tENS5_IJlSB_lEEESH_SI_NS4_8TiledMMAINS4_8MMA_AtomIJNS4_17SM100_MMA_TF32_SSISH_SH_fLi128ELi128ELNS4_4UMMA5MajorE0ELSN_0ELNSM_7ScaleInE0ELSO_0EEEEEENS4_6LayoutISC_NS5_IJNSA_ILi0EEESS_SS_EEEEENS5_IJNS4_10UnderscoreESV_SV_EEEEENS4_13SM90_TMA_LOADENS4_14ComposedLayoutINS4_7SwizzleILi3ELi4ELi3EEENS4_18smem_ptr_flag_bitsILi32EEENSR_INS5_IJNSA_ILi8EEENSA_ILi32EEEEEENS5_IJS15_SB_EEEEEEEvNS4_8identityESY_S19_vS1A_EENS_8epilogue10collective18CollectiveEpilogueINS1C_23Sm100TmaWarpSpecializedILi4ELi2ELi16ELb1ELb0EEEJSG_NS5_IJNSR_ISE_SB_EENSR_INSA_ILi16EEESB_EEEEESH_SI_SH_SI_NS1C_6fusion15FusionCallbacksIS1G_NS1L_17LinearCombinationISH_fSH_fLNS_15FloatRoundStyleE2EEESG_S1K_JEEENS4_5SM1004TMEM4LOAD26SM100_TMEM_LOAD_32dp32b16xESY_NSZ_INS10_ILi2ELi4ELi3EEES13_NSR_INS5_IJS14_S1I_EEENS5_IJS1I_SB_EEEEEEENS4_39AutoVectorizingCopyWithAssumedAlignmentILi128EEENS4_14SM90_TMA_STOREES1Z_S21_S21_EEEvvEEEEvNT_6ParamsE:
	.zero		2944


//--------------------- SYMBOLS --------------------------

	.type		.nv.reservedSmem.offset0,@object
	.size		.nv.reservedSmem.offset0,0x4
	.type		.nv.reservedSmem.cap,@object
	.size		.nv.reservedSmem.cap,0x4
	.type		__assertfail,@function
